def gluon_wgmma(
    a_ptr,
    b_ptr,
    c_ptr,
    M,
    N,
    K,
    stride_am,
    stride_bk,
    stride_cm,
    BLOCK_M: gl.constexpr,
    BLOCK_N: gl.constexpr,
    BLOCK_K: gl.constexpr,
    DTYPE: gl.constexpr,
    A_LAYOUT: gl.constexpr,
    B_LAYOUT: gl.constexpr,
    C_LAYOUT: gl.constexpr,
    B_SHAPE: gl.constexpr,
    TRANS_B: gl.constexpr,
    NUM_BUFFERS: gl.constexpr,
    NUM_WARPS: gl.constexpr,
):
    a_desc = tma.make_tensor_descriptor(
        a_ptr, [M, K], [stride_am, 1], [BLOCK_M, BLOCK_K], A_LAYOUT
    )
    b_desc = tma.make_tensor_descriptor(
        b_ptr,
        [N, K] if TRANS_B else [K, N],
        [stride_bk, 1],
        B_SHAPE,
        B_LAYOUT,
    )
    c_desc = tma.make_tensor_descriptor(
        c_ptr, [M, N], [stride_cm, 1], [BLOCK_M, BLOCK_N], C_LAYOUT
    )

    a_bufs = gl.allocate_shared_memory(
        DTYPE, [NUM_BUFFERS, BLOCK_M, BLOCK_K], A_LAYOUT
    )
    b_bufs = gl.allocate_shared_memory(DTYPE, [NUM_BUFFERS] + B_SHAPE, B_LAYOUT)

    pid_m = gl.program_id(0)
    pid_n = gl.program_id(1)
    off_m = pid_m * BLOCK_M
    off_n = pid_n * BLOCK_N

    mma_layout: gl.constexpr = pick_wgmma_layout(DTYPE, BLOCK_M, BLOCK_N, NUM_WARPS)
    acc = warpgroup_mma_init(
        gl.zeros((BLOCK_M, BLOCK_N), dtype=gl.float32, layout=mma_layout)
    )

    bars = gl.allocate_shared_memory(
        gl.int64, [NUM_BUFFERS, 1], mbarrier.MBarrierLayout()
    )
    for i in gl.static_range(NUM_BUFFERS):
        mbarrier.init(bars.index(i), count=1)
    idx = 0
    phase = 0

    for k in range(0, K, BLOCK_K):
        a = a_bufs.index(idx)
        b = b_bufs.index(idx)
        bar = bars.index(idx)
        mbarrier.expect(bar, a_desc.block_type.nbytes + b_desc.block_type.nbytes)
        tma.async_copy_global_to_shared(a_desc, [off_m, k], bar, a)
        tma.async_copy_global_to_shared(
            b_desc, [off_n, k] if TRANS_B else [k, off_n], bar, b
        )
        mbarrier.wait(bar, phase=phase)

        if TRANS_B:
            b = b.permute((1, 0))
        acc = warpgroup_mma_wait(num_outstanding=0, deps=(acc,))
        acc = warpgroup_mma(a, b, acc, is_async=True)

        idx += 1
        if idx == NUM_BUFFERS:
            idx = 0
            phase ^= 1

    acc = warpgroup_mma_wait(num_outstanding=0, deps=(acc,))
    for i in gl.static_range(NUM_BUFFERS):
        mbarrier.invalidate(bars.index(i))

    c_smem = gl.allocate_shared_memory(DTYPE, [BLOCK_M, BLOCK_N], C_LAYOUT)
    c_smem.store(acc.to(DTYPE))
    fence_async_shared()
    tma.async_copy_shared_to_global(c_desc, [off_m, off_n], c_smem)
    tma.store_wait(pendings=0)

# config = {"BLOCK_K": 64, "BLOCK_M": 128, "BLOCK_N": 128, "arch": "sm_90", "dtype": "bf16", "num_buffers": 2, "num_warps": 4, "trans_b": 0}
# arch = sm_90


// ===== COMPILED SASS (sm_90a) =====

	.target	sm_90a

	.elftype	@"ET_EXEC"


//--------------------- .note.nv.tkinfo           --------------------------
	.section	.note.nv.tkinfo,"",@"SHT_NOTE"
	.sectionflags	@"SHF_NOTE_NV_TKINFO"
	.tkinfo
        /*0018*/ 	.word	0x00000002
        /*0030*/ 	.string	""
        /*0030*/ 	.string	"ptxas"
        /*0030*/ 	.string	"Cuda compilation tools, release 13.0, V13.0.88"
        /*0030*/ 	.string	"Build cuda_13.0.r13.0/compiler.36424714_0"
        /*0030*/ 	.string	"-v  -suppress-debug-info  -lineinfo  -arch sm_90a "



//--------------------- .note.nv.cuinfo           --------------------------
	.section	.note.nv.cuinfo,"",@"SHT_NOTE"
	.sectionflags	@"SHF_NOTE_NV_CUINFO"
        /*0018*/ 	.short	0x0002
        /*001a*/ 	.short	0x005a
        /*001c*/ 	.short	0x0082
	.zero		2


//--------------------- .nv.info                  --------------------------
	.section	.nv.info,"",@"SHT_CUDA_INFO"
	.align	4


	//----- nvinfo : EIATTR_REGCOUNT
	.align		4
        /*0000*/ 	.byte	0x04, 0x2f
        /*0002*/ 	.short	(.L_1 - .L_0)
	.align		4
.L_0:
        /*0004*/ 	.word	index@(gluon_wgmma)
        /*0008*/ 	.word	0x0000009a


	//----- nvinfo : EIATTR_FRAME_SIZE
	.align		4
.L_1:
        /*000c*/ 	.byte	0x04, 0x11
        /*000e*/ 	.short	(.L_3 - .L_2)
	.align		4
.L_2:
        /*0010*/ 	.word	index@(gluon_wgmma)
        /*0014*/ 	.word	0x00000000


	//----- nvinfo : EIATTR_MIN_STACK_SIZE
	.align		4
.L_3:
        /*0018*/ 	.byte	0x04, 0x12
        /*001a*/ 	.short	(.L_5 - .L_4)
	.align		4
.L_4:
        /*001c*/ 	.word	index@(gluon_wgmma)
        /*0020*/ 	.word	0x00000000
.L_5:


//--------------------- .nv.compat                --------------------------
	.section	.nv.compat,"",@"SHT_CUDA_COMPAT_INFO"
	.align	4
        /*0000*/ 	.byte	0x02, 0x09, 0x01, 0x00, 0x02, 0x02, 0x04, 0x00, 0x02, 0x05, 0x05, 0x00, 0x03, 0x07, 0x01, 0x01
        /*0010*/ 	.byte	0x02, 0x03, 0x03, 0x00, 0x02, 0x06, 0x01, 0x00, 0x04, 0x0b, 0x08, 0x00, 0x00, 0x00, 0x00, 0x00
        /*0020*/ 	.byte	0x00, 0x00, 0x00, 0x00


//--------------------- .nv.info.gluon_wgmma      --------------------------
	.section	.nv.info.gluon_wgmma,"",@"SHT_CUDA_INFO"
	.sectionflags	@""
	.align	4


	//----- nvinfo : EIATTR_CUDA_API_VERSION
	.align		4
        /*0000*/ 	.byte	0x04, 0x37
        /*0002*/ 	.short	(.L_7 - .L_6)
.L_6:
        /*0004*/ 	.word	0x00000082


	//----- nvinfo : EIATTR_KPARAM_INFO
	.align		4
.L_7:
        /*0008*/ 	.byte	0x04, 0x17
        /*000a*/ 	.short	(.L_9 - .L_8)
.L_8:
        /*000c*/ 	.word	0x00000000
        /*0010*/ 	.short	0x000a
        /*0012*/ 	.short	0x0048
        /*0014*/ 	.byte	0x00, 0xf4, 0x21, 0x00


	//----- nvinfo : EIATTR_KPARAM_INFO
	.align		4
.L_9:
        /*0018*/ 	.byte	0x04, 0x17
        /*001a*/ 	.short	(.L_11 - .L_10)
.L_10:
        /*001c*/ 	.word	0x00000000
        /*0020*/ 	.short	0x0009
        /*0022*/ 	.short	0x0040
        /*0024*/ 	.byte	0x00, 0xf4, 0x21, 0x00


	//----- nvinfo : EIATTR_KPARAM_INFO
	.align		4
.L_11:
        /*0028*/ 	.byte	0x04, 0x17
        /*002a*/ 	.short	(.L_13 - .L_12)
.L_12:
        /*002c*/ 	.word	0x00000000
        /*0030*/ 	.short	0x0008
        /*0032*/ 	.short	0x0038
        /*0034*/ 	.byte	0x00, 0xf0, 0x21, 0x00


	//----- nvinfo : EIATTR_KPARAM_INFO
	.align		4
.L_13:
        /*0038*/ 	.byte	0x04, 0x17
        /*003a*/ 	.short	(.L_15 - .L_14)
.L_14:
        /*003c*/ 	.word	0x00000000
        /*0040*/ 	.short	0x0007
        /*0042*/ 	.short	0x0030
        /*0044*/ 	.byte	0x00, 0xf0, 0x21, 0x00


	//----- nvinfo : EIATTR_KPARAM_INFO
	.align		4
.L_15:
        /*0048*/ 	.byte	0x04, 0x17
        /*004a*/ 	.short	(.L_17 - .L_16)
.L_16:
        /*004c*/ 	.word	0x00000000
        /*0050*/ 	.short	0x0006
        /*0052*/ 	.short	0x0028
        /*0054*/ 	.byte	0x00, 0xf0, 0x21, 0x00


	//----- nvinfo : EIATTR_KPARAM_INFO
	.align		4
.L_17:
        /*0058*/ 	.byte	0x04, 0x17
        /*005a*/ 	.short	(.L_19 - .L_18)
.L_18:
        /*005c*/ 	.word	0x00000000
        /*0060*/ 	.short	0x0005
        /*0062*/ 	.short	0x0020
        /*0064*/ 	.byte	0x00, 0xf0, 0x11, 0x00


	//----- nvinfo : EIATTR_KPARAM_INFO
	.align		4
.L_19:
        /*0068*/ 	.byte	0x04, 0x17
        /*006a*/ 	.short	(.L_21 - .L_20)
.L_20:
        /*006c*/ 	.word	0x00000000
        /*0070*/ 	.short	0x0004
        /*0072*/ 	.short	0x001c
        /*0074*/ 	.byte	0x00, 0xf0, 0x11, 0x00


	//----- nvinfo : EIATTR_KPARAM_INFO
	.align		4
.L_21:
        /*0078*/ 	.byte	0x04, 0x17
        /*007a*/ 	.short	(.L_23 - .L_22)
.L_22:
        /*007c*/ 	.word	0x00000000
        /*0080*/ 	.short	0x0003
        /*0082*/ 	.short	0x0018
        /*0084*/ 	.byte	0x00, 0xf0, 0x11, 0x00


	//----- nvinfo : EIATTR_KPARAM_INFO
	.align		4
.L_23:
        /*0088*/ 	.byte	0x04, 0x17
        /*008a*/ 	.short	(.L_25 - .L_24)
.L_24:
        /*008c*/ 	.word	0x00000000
        /*0090*/ 	.short	0x0002
        /*0092*/ 	.short	0x0010
        /*0094*/ 	.byte	0x00, 0xf4, 0x21, 0x00


	//----- nvinfo : EIATTR_KPARAM_INFO
	.align		4
.L_25:
        /*0098*/ 	.byte	0x04, 0x17
        /*009a*/ 	.short	(.L_27 - .L_26)
.L_26:
        /*009c*/ 	.word	0x00000000
        /*00a0*/ 	.short	0x0001
        /*00a2*/ 	.short	0x0008
        /*00a4*/ 	.byte	0x00, 0xf4, 0x21, 0x00


	//----- nvinfo : EIATTR_KPARAM_INFO
	.align		4
.L_27:
        /*00a8*/ 	.byte	0x04, 0x17
        /*00aa*/ 	.short	(.L_29 - .L_28)
.L_28:
        /*00ac*/ 	.word	0x00000000
        /*00b0*/ 	.short	0x0000
        /*00b2*/ 	.short	0x0000
        /*00b4*/ 	.byte	0x00, 0xf4, 0x21, 0x00


	//----- nvinfo : EIATTR_SPARSE_MMA_MASK
	.align		4
.L_29:
        /*00b8*/ 	.byte	0x03, 0x50
        /*00ba*/ 	.short	0x0000


	//----- nvinfo : EIATTR_MAXREG_COUNT
	.align		4
        /*00bc*/ 	.byte	0x03, 0x1b
        /*00be*/ 	.short	0x00ff


	//----- nvinfo : EIATTR_NUM_BARRIERS
	.align		4
        /*00c0*/ 	.byte	0x02, 0x4c
        /*00c2*/ 	.byte	0x01
	.zero		1


	//----- nvinfo : EIATTR_MERCURY_ISA_VERSION
	.align		4
        /*00c4*/ 	.byte	0x03, 0x5f
        /*00c6*/ 	.short	0x0101


	//----- nvinfo : EIATTR_INT_WARP_WIDE_INSTR_OFFSETS
	.align		4
        /*00c8*/ 	.byte	0x04, 0x31
        /*00ca*/ 	.short	(.L_31 - .L_30)


	//   ....[0]....
.L_30:
        /*00cc*/ 	.word	0x00001300


	//   ....[1]....
        /*00d0*/ 	.word	0x00001320


	//   ....[2]....
        /*00d4*/ 	.word	0x000013d0


	//   ....[3]....
        /*00d8*/ 	.word	0x00001ce0


	//   ....[4]....
        /*00dc*/ 	.word	0x00001cf0


	//   ....[5]....
        /*00e0*/ 	.word	0x00001d70


	//   ....[6]....
        /*00e4*/ 	.word	0x00001d80


	//   ....[7]....
        /*00e8*/ 	.word	0x000023a0


	//   ....[8]....
        /*00ec*/ 	.word	0x00002420


	//----- nvinfo : EIATTR_COOP_GROUP_MASK_REGIDS
	.align		4
.L_31:
        /*00f0*/ 	.byte	0x04, 0x29
        /*00f2*/ 	.short	(.L_33 - .L_32)


	//   ....[0]....
.L_32:
        /*00f4*/ 	.word	0xffffffff


	//   ....[1]....
        /*00f8*/ 	.word	0xffffffff


	//   ....[2]....
        /*00fc*/ 	.word	0xffffffff


	//----- nvinfo : EIATTR_COOP_GROUP_INSTR_OFFSETS
	.align		4
.L_33:
        /*0100*/ 	.byte	0x04, 0x28
        /*0102*/ 	.short	(.L_35 - .L_34)


	//   ....[0]....
.L_34:
        /*0104*/ 	.word	0x00000150


	//   ....[1]....
        /*0108*/ 	.word	0x00000720


	//   ....[2]....
        /*010c*/ 	.word	0x00000cd0


	//----- nvinfo : EIATTR_MBARRIER_INSTR_OFFSETS
	.align		4
.L_35:
        /*0110*/ 	.byte	0x04, 0x39
        /*0112*/ 	.short	(.L_37 - .L_36)


	//   ....[0]....
.L_36:
        /*0114*/ 	.word	0x00001470
        /*0118*/ 	.word	0x000000ff
        /*011c*/ 	.word	0x00010000
        /*0120*/ 	.short	0x0100
        /*0122*/ 	.byte	0x14
	.zero		1


	//   ....[1]....
        /*0124*/ 	.word	0x00001600
        /*0128*/ 	.word	0x000000ff
        /*012c*/ 	.word	0x00010008
        /*0130*/ 	.short	0x0100
        /*0132*/ 	.byte	0x14
	.zero		1


	//   ....[2]....
        /*0134*/ 	.word	0x00001e70
        /*0138*/ 	.word	0x000000ff
        /*013c*/ 	.word	0x00010000
        /*0140*/ 	.short	0x010a
        /*0142*/ 	.byte	0x1f
	.zero		1


	//   ....[3]....
        /*0144*/ 	.word	0x00002230
        /*0148*/ 	.word	0x000000ff
        /*014c*/ 	.word	0x00010000
        /*0150*/ 	.short	0x0108
        /*0152*/ 	.byte	0x14
	.zero		1


	//   ....[4]....
        /*0154*/ 	.word	0x00002330
        /*0158*/ 	.word	0x000000ff
        /*015c*/ 	.word	0x00010008
        /*0160*/ 	.short	0x0108
        /*0162*/ 	.byte	0x14
	.zero		1


	//   ....[5]....
        /*0164*/ 	.word	0x00002830
        /*0168*/ 	.word	0x000000ff
        /*016c*/ 	.word	0x00010000
        /*0170*/ 	.short	0x010a
        /*0172*/ 	.byte	0x1f
	.zero		1


	//----- nvinfo : EIATTR_NUM_MBARRIERS
	.align		4
.L_37:
        /*0174*/ 	.byte	0x03, 0x38
        /*0176*/ 	.short	0x0002


	//----- nvinfo : EIATTR_EXIT_INSTR_OFFSETS
	.align		4
        /*0178*/ 	.byte	0x04, 0x1c
        /*017a*/ 	.short	(.L_39 - .L_38)


	//   ....[0]....
.L_38:
        /*017c*/ 	.word	0x00002820


	//----- nvinfo : EIATTR_REQNTID
	.align		4
.L_39:
        /*0180*/ 	.byte	0x04, 0x10
        /*0182*/ 	.short	(.L_41 - .L_40)
.L_40:
        /*0184*/ 	.word	0x00000080
        /*0188*/ 	.word	0x00000001
        /*018c*/ 	.word	0x00000001


	//----- nvinfo : EIATTR_CRS_STACK_SIZE
	.align		4
.L_41:
        /*0190*/ 	.byte	0x04, 0x1e
        /*0192*/ 	.short	(.L_43 - .L_42)
.L_42:
        /*0194*/ 	.word	0x00000000


	//----- nvinfo : EIATTR_CBANK_PARAM_SIZE
	.align		4
.L_43:
        /*0198*/ 	.byte	0x03, 0x19
        /*019a*/ 	.short	0x0050


	//----- nvinfo : EIATTR_PARAM_CBANK
	.align		4
        /*019c*/ 	.byte	0x04, 0x0a
        /*019e*/ 	.short	(.L_45 - .L_44)
	.align		4
.L_44:
        /*01a0*/ 	.word	index@(.nv.constant0.gluon_wgmma)
        /*01a4*/ 	.short	0x0210
        /*01a6*/ 	.short	0x0050


	//----- nvinfo : EIATTR_SW_WAR
	.align		4
.L_45:
        /*01a8*/ 	.byte	0x04, 0x36
        /*01aa*/ 	.short	(.L_47 - .L_46)
.L_46:
        /*01ac*/ 	.word	0x00000008
.L_47:


//--------------------- .nv.callgraph             --------------------------
	.section	.nv.callgraph,"",@"SHT_CUDA_CALLGRAPH"
	.align	4
	.sectionentsize	8
	.align		4
        /*0000*/ 	.word	0x00000000
	.align		4
        /*0004*/ 	.word	0xffffffff
	.align		4
        /*0008*/ 	.word	0x00000000
	.align		4
        /*000c*/ 	.word	0xfffffffe
	.align		4
        /*0010*/ 	.word	0x00000000
	.align		4
        /*0014*/ 	.word	0xfffffffd
	.align		4
        /*0018*/ 	.word	0x00000000
	.align		4
        /*001c*/ 	.word	0xfffffffc


//--------------------- .text.gluon_wgmma         --------------------------
	.section	.text.gluon_wgmma,"ax",@progbits
	.align	128
        .global         gluon_wgmma
        .type           gluon_wgmma,@function
        .size           gluon_wgmma,(.L_x_52 - gluon_wgmma)
        .other          gluon_wgmma,@"STO_CUDA_ENTRY STV_DEFAULT"
gluon_wgmma:
.text.gluon_wgmma:
[----:B------:R-:W-:Y:S01]  /*0000*/  LDC R1, c[0x0][0x28] ;  /* 0x00000a00ff017b82 */ /* 0x000fe20000000800 */
[----:B------:R-:W1:Y:S07]  /*0010*/  S2R R0, SR_TID.X ;  /* 0x0000000000007919 */ /* 0x000e6e0000002100 */
[----:B------:R-:W2:Y:S01]  /*0020*/  S2UR UR4, SR_CgaCtaId ;  /* 0x00000000000479c3 */ /* 0x000ea20000008800 */
[----:B------:R-:W-:Y:S01]  /*0030*/  UMOV UR20, 0x400 ;  /* 0x0000040000147882 */ /* 0x000fe20000000000 */
[----:B------:R-:W-:Y:S01]  /*0040*/  ULDC UR6, c[0x0][0xc] ;  /* 0x0000030000067ab9 */ /* 0x000fe20000000800 */
[----:B------:R-:W-:Y:S01]  /*0050*/  ULDC.64 UR26, c[0x0][0x250] ;  /* 0x00009400001a7ab9 */ /* 0x000fe20000000a00 */
[----:B------:R-:W-:Y:S04]  /*0060*/  BSSY B0, `(.L_x_0) ;  /* 0x000001f000007945 */ /* 0x000fe80003800000 */
[----:B------:R-:W3:Y:S08]  /*0070*/  LDC R5, c[0x0][0x228] ;  /* 0x00008a00ff057b82 */ /* 0x000ef00000000800 */
[----:B------:R-:W4:Y:S08]  /*0080*/  LDC R13, c[0x0][0x230] ;  /* 0x00008c00ff0d7b82 */ /* 0x000f300000000800 */
[----:B------:R-:W-:Y:S01]  /*0090*/  S2UR UR37, SR_CTAID.Y ;  /* 0x00000000002579c3 */ /* 0x000fe20000002600 */
[----:B--2---:R-:W-:-:S03]  /*00a0*/  ULEA UR20, UR4, UR20, 0x18 ;  /* 0x0000001404147291 */ /* 0x004fc6000f8ec03f */
[----:B------:R-:W-:Y:S01]  /*00b0*/  ULDC UR4, c[0x0][0x10] ;  /* 0x0000040000047ab9 */ /* 0x000fe20000000800 */
[----:B-1----:R-:W-:-:S03]  /*00c0*/  LOP3.LUT R4, R0, 0x7f, RZ, 0xc0, !PT ;  /* 0x0000007f00047812 */ /* 0x002fc600078ec0ff */
[----:B------:R-:W1:Y:S01]  /*00d0*/  S2UR UR5, SR_CTAID.Z ;  /* 0x00000000000579c3 */ /* 0x000e620000002700 */
[----:B---3--:R-:W-:Y:S01]  /*00e0*/  VIADD R5, R5, 0xffffffff ;  /* 0xffffffff05057836 */ /* 0x008fe20000000000 */
[C---:B------:R-:W-:Y:S02]  /*00f0*/  ISETP.GE.U32.AND P0, PT, R4.reuse, 0x20, PT ;  /* 0x000000200400780c */ /* 0x040fe40003f06070 */
[C---:B------:R-:W-:Y:S02]  /*0100*/  ISETP.NE.U32.AND P2, PT, R4.reuse, RZ, PT ;  /* 0x000000ff0400720c */ /* 0x040fe40003f45070 */
[----:B------:R-:W-:Y:S02]  /*0110*/  LEA R12, R4, UR20, 0x2 ;  /* 0x00000014040c7c11 */ /* 0x000fe4000f8e10ff */
[----:B------:R-:W2:Y:S01]  /*0120*/  S2UR UR38, SR_CTAID.X ;  /* 0x00000000002679c3 */ /* 0x000ea20000002500 */
[----:B----4-:R-:W-:-:S06]  /*0130*/  VIADD R10, R13, 0xffffffff ;  /* 0xffffffff0d0a7836 */ /* 0x010fcc0000000000 */
[----:B------:R3:W-:Y:S01]  /*0140*/  @!P0 STS [R12], RZ ;  /* 0x000000ff0c008388 */ /* 0x0007e20000000800 */
[----:B------:R-:W-:-:S03]  /*0150*/  NOP ;  /* 0x0000000000007918 */ /* 0x000fc60000000000 */
[----:B------:R3:W-:Y:S01]  /*0160*/  @!P2 STS [UR20+0x24], R5 ;  /* 0x00002405ff00a988 */ /* 0x0007e20008000814 */
[----:B-1----:R-:W-:-:S03]  /*0170*/  UIMAD UR4, UR5, UR4, UR37 ;  /* 0x00000004050472a4 */ /* 0x002fc6000f8e0225 */
[----:B------:R3:W-:Y:S01]  /*0180*/  @!P2 STS [UR20+0x20], R10 ;  /* 0x0000200aff00a988 */ /* 0x0007e20008000814 */
[----:B--2---:R-:W-:-:S04]  /*0190*/  UIMAD UR4, UR4, UR6, UR38 ;  /* 0x00000006040472a4 */ /* 0x004fc8000f8e0226 */
[----:B------:R-:W-:-:S03]  /*01a0*/  UIMAD UR5, UR4, 0x180, URZ ;  /* 0x00000180040578a4 */ /* 0x000fc6000f8e023f */
[----:B------:R-:W-:Y:S01]  /*01b0*/  UMOV UR4, URZ ;  /* 0x0000003f00047c82 */ /* 0x000fe20008000000 */
[----:B------:R-:W-:-:S04]  /*01c0*/  UIADD3 UR22, UP0, UR5, UR26, URZ ;  /* 0x0000001a05167290 */ /* 0x000fc8000ff1e03f */
[----:B------:R-:W-:Y:S01]  /*01d0*/  ULEA.HI.X.SX32 UR23, UR5, UR27, 0x1, UP0 ;  /* 0x0000001b05177291 */ /* 0x000fe200080f0e3f */
[----:B---3--:R-:W-:Y:S11]  /*01e0*/  @P2 BRA `(.L_x_1) ;  /* 0x0000000000182947 */ /* 0x008ff60003800000 */
[----:B------:R-:W1:Y:S01]  /*01f0*/  LDS R2, [UR20+0x8] ;  /* 0x00000814ff027984 */ /* 0x000e620008000800 */
[----:B------:R-:W2:Y:S01]  /*0200*/  LDC.64 R6, c[0x0][0x210] ;  /* 0x00008400ff067b82 */ /* 0x000ea20000000a00 */
[----:B------:R-:W-:Y:S02]  /*0210*/  IMAD.MOV.U32 R3, RZ, RZ, 0x70 ;  /* 0x00000070ff037424 */ /* 0x000fe400078e00ff */
[----:B--2---:R2:W-:Y:S03]  /*0220*/  STS.64 [UR20], R6 ;  /* 0x00000006ff007988 */ /* 0x0045e60008000a14 */
[----:B-1----:R-:W-:-:S05]  /*0230*/  LOP3.LUT R2, R2, 0x10, R3, 0xd8, !PT ;  /* 0x0000001002027812 */ /* 0x002fca00078ed803 */
[----:B------:R2:W-:Y:S02]  /*0240*/  STS [UR20+0x8], R2 ;  /* 0x00000802ff007988 */ /* 0x0005e40008000814 */
.L_x_1:
[----:B------:R-:W-:Y:S05]  /*0250*/  BSYNC B0 ;  /* 0x0000000000007941 */ /* 0x000fea0003800000 */
.L_x_0:
[----:B------:R-:W-:Y:S04]  /*0260*/  BSSY B0, `(.L_x_2) ;  /* 0x000000a000007945 */ /* 0x000fe80003800000 */
[----:B------:R-:W-:Y:S05]  /*0270*/  @P2 BRA `(.L_x_3) ;  /* 0x0000000000202947 */ /* 0x000fea0003800000 */
[----:B--2---:R-:W1:Y:S01]  /*0280*/  LDS R2, [UR20+0x34] ;  /* 0x00003414ff027984 */ /* 0x004e620008000800 */
[----:B------:R-:W-:Y:S02]  /*0290*/  IMAD.MOV.U32 R3, RZ, RZ, 0x3f000000 ;  /* 0x3f000000ff037424 */ /* 0x000fe400078e00ff */
[----:B------:R-:W-:Y:S01]  /*02a0*/  @!P2 IMAD.MOV.U32 R6, RZ, RZ, 0x7f ;  /* 0x0000007fff06a424 */ /* 0x000fe200078e00ff */
[----:B------:R-:W2:Y:S02]  /*02b0*/  @!P2 LDS R7, [UR20+0x38] ;  /* 0x00003814ff07a984 */ /* 0x000ea40008000800 */
[----:B-1----:R-:W-:Y:S02]  /*02c0*/  LOP3.LUT R2, R2, 0xff000000, R3, 0xb8, !PT ;  /* 0xff00000002027812 */ /* 0x002fe400078eb803 */
[----:B--2---:R-:W-:-:S03]  /*02d0*/  @!P2 LOP3.LUT R3, R7, 0xff, R6, 0xb8, !PT ;  /* 0x000000ff0703a812 */ /* 0x004fc600078eb806 */
[----:B------:R1:W-:Y:S04]  /*02e0*/  STS [UR20+0x34], R2 ;  /* 0x00003402ff007988 */ /* 0x0003e80008000814 */
[----:B------:R1:W-:Y:S02]  /*02f0*/  @!P2 STS [UR20+0x38], R3 ;  /* 0x00003803ff00a988 */ /* 0x0003e40008000814 */
.L_x_3:
[----:B------:R-:W-:Y:S05]  /*0300*/  BSYNC B0 ;  /* 0x0000000000007941 */ /* 0x000fea0003800000 */
.L_x_2:
[----:B------:R-:W-:Y:S04]  /*0310*/  BSSY B0, `(.L_x_4) ;  /* 0x000000e000007945 */ /* 0x000fe80003800000 */
[----:B------:R-:W-:Y:S05]  /*0320*/  @P2 BRA `(.L_x_5) ;  /* 0x0000000000302947 */ /* 0x000fea0003800000 */
[----:B-1----:R-:W1:Y:S01]  /*0330*/  LDS R3, [UR20+0x34] ;  /* 0x00003414ff037984 */ /* 0x002e620008000800 */
[----:B--2---:R-:W2:Y:S03]  /*0340*/  LDC.64 R6, c[0x0][0x238] ;  /* 0x00008e00ff067b82 */ /* 0x004ea60000000a00 */
[----:B------:R-:W3:Y:S01]  /*0350*/  LDS R2, [UR20+0x1c] ;  /* 0x00001c14ff027984 */ /* 0x000ee20008000800 */
[C---:B--2---:R-:W-:Y:S01]  /*0360*/  SHF.L.U64.HI R7, R6.reuse, 0x1, R7 ;  /* 0x0000000106077819 */ /* 0x044fe20000010207 */
[----:B------:R-:W-:-:S03]  /*0370*/  IMAD.SHL.U32 R6, R6, 0x2, RZ ;  /* 0x0000000206067824 */ /* 0x000fc600078e00ff */
[--C-:B------:R-:W-:Y:S02]  /*0380*/  SHF.R.U32.HI R9, RZ, 0x4, R7.reuse ;  /* 0x00000004ff097819 */ /* 0x100fe40000011607 */
[----:B------:R-:W-:-:S05]  /*0390*/  SHF.R.U64 R6, R6, 0x4, R7 ;  /* 0x0000000406067819 */ /* 0x000fca0000001207 */
[----:B------:R4:W-:Y:S01]  /*03a0*/  STS [UR20+0xc], R6 ;  /* 0x00000c06ff007988 */ /* 0x0009e20008000814 */
[----:B-1----:R-:W-:Y:S02]  /*03b0*/  LOP3.LUT R3, R3, 0x7, RZ, 0xb8, !PT ;  /* 0x0000000703037812 */ /* 0x002fe400078eb8ff */
[----:B---3--:R-:W-:-:S03]  /*03c0*/  LOP3.LUT R2, R2, 0xf, R9, 0xb8, !PT ;  /* 0x0000000f02027812 */ /* 0x008fc600078eb809 */
[----:B------:R4:W-:Y:S04]  /*03d0*/  STS [UR20+0x34], R3 ;  /* 0x00003403ff007988 */ /* 0x0009e80008000814 */
[----:B------:R4:W-:Y:S02]  /*03e0*/  STS [UR20+0x1c], R2 ;  /* 0x00001c02ff007988 */ /* 0x0009e40008000814 */
.L_x_5:
[----:B------:R-:W-:Y:S05]  /*03f0*/  BSYNC B0 ;  /* 0x0000000000007941 */ /* 0x000fea0003800000 */
.L_x_4:
[----:B------:R-:W-:Y:S04]  /*0400*/  BSSY B1, `(.L_x_6) ;  /* 0x000001a000017945 */ /* 0x000fe80003800000 */
[----:B------:R-:W-:Y:S04]  /*0410*/  BSSY B0, `(.L_x_7) ;  /* 0x0000015000007945 */ /* 0x000fe80003800000 */
[----:B------:R-:W-:Y:S05]  /*0420*/  @P2 BRA `(.L_x_8) ;  /* 0x0000000000202947 */ /* 0x000fea0003800000 */
[----:B-12-4-:R-:W1:Y:S02]  /*0430*/  LDS R2, [UR20+0x34] ;  /* 0x00003414ff027984 */ /* 0x016e640008000800 */
[----:B-1----:R-:W-:-:S05]  /*0440*/  LOP3.LUT R2, R2, 0x38, RZ, 0xb8, !PT ;  /* 0x0000003802027812 */ /* 0x002fca00078eb8ff */
[----:B------:R1:W-:Y:S01]  /*0450*/  STS [UR20+0x34], R2 ;  /* 0x00003402ff007988 */ /* 0x0003e20008000814 */
[----:B------:R-:W-:Y:S05]  /*0460*/  @P2 BRA `(.L_x_9) ;  /* 0x0000000000202947 */ /* 0x000fea0003800000 */
[----:B-1----:R-:W1:Y:S01]  /*0470*/  LDS R2, [UR20+0x8] ;  /* 0x00000814ff027984 */ /* 0x002e620008000800 */
[----:B------:R-:W-:-:S05]  /*0480*/  IMAD.MOV.U32 R3, RZ, RZ, 0x780 ;  /* 0x00000780ff037424 */ /* 0x000fca00078e00ff */
[----:B-1----:R-:W-:-:S05]  /*0490*/  LOP3.LUT R2, R2, 0x500, R3, 0xd8, !PT ;  /* 0x0000050002027812 */ /* 0x002fca00078ed803 */
[----:B------:R3:W-:Y:S02]  /*04a0*/  STS [UR20+0x8], R2 ;  /* 0x00000802ff007988 */ /* 0x0007e40008000814 */
.L_x_8:
[----:B------:R-:W-:Y:S05]  /*04b0*/  @P2 BRA `(.L_x_10) ;  /* 0x0000000000282947 */ /* 0x000fea0003800000 */
[----:B-1234-:R-:W1:Y:S02]  /*04c0*/  LDS R2, [UR20+0x8] ;  /* 0x00000814ff027984 */ /* 0x01ee640008000800 */
[----:B-1----:R-:W-:-:S05]  /*04d0*/  LOP3.LUT R2, R2, 0x1800, RZ, 0xb8, !PT ;  /* 0x0000180002027812 */ /* 0x002fca00078eb8ff */
[----:B------:R2:W-:Y:S02]  /*04e0*/  STS [UR20+0x8], R2 ;  /* 0x00000802ff007988 */ /* 0x0005e40008000814 */
.L_x_9:
[----:B------:R-:W-:Y:S05]  /*04f0*/  @P2 BREAK B0 ;  /* 0x0000000000002942 */ /* 0x000fea0003800000 */
[----:B------:R-:W-:Y:S05]  /*0500*/  @P2 BRA `(.L_x_11) ;  /* 0x0000000000242947 */ /* 0x000fea0003800000 */
[----:B------:R-:W3:Y:S01]  /*0510*/  LDS R3, [UR20+0x8] ;  /* 0x00000814ff037984 */ /* 0x000ee20008000800 */
[----:B-12---:R-:W-:-:S05]  /*0520*/  IMAD.MOV.U32 R2, RZ, RZ, 0x6000 ;  /* 0x00006000ff027424 */ /* 0x006fca00078e00ff */
[----:B---3--:R-:W-:-:S04]  /*0530*/  LOP3.LUT R2, R3, 0x6000, R2, 0xd8, !PT ;  /* 0x0000600003027812 */ /* 0x008fc800078ed802 */
[----:B------:R-:W-:-:S05]  /*0540*/  LOP3.LUT R2, R2, 0x400000, RZ, 0xb8, !PT ;  /* 0x0040000002027812 */ /* 0x000fca00078eb8ff */
[----:B------:R5:W-:Y:S02]  /*0550*/  STS [UR20+0x8], R2 ;  /* 0x00000802ff007988 */ /* 0x000be40008000814 */
.L_x_10:
[----:B------:R-:W-:Y:S05]  /*0560*/  BSYNC B0 ;  /* 0x0000000000007941 */ /* 0x000fea0003800000 */
.L_x_7:
[----:B-12345:R-:W1:Y:S02]  /*0570*/  @!P2 LDS R2, [UR20+0x8] ;  /* 0x00000814ff02a984 */ /* 0x03ee640008000800 */
[----:B-1----:R-:W-:-:S05]  /*0580*/  @!P2 LOP3.LUT R2, R2, 0x8000, RZ, 0xb8, !PT ;  /* 0x000080000202a812 */ /* 0x002fca00078eb8ff */
[----:B------:R3:W-:Y:S02]  /*0590*/  @!P2 STS [UR20+0x8], R2 ;  /* 0x00000802ff00a988 */ /* 0x0007e40008000814 */
.L_x_11:
[----:B------:R-:W-:Y:S05]  /*05a0*/  BSYNC B1 ;  /* 0x0000000000017941 */ /* 0x000fea0003800000 */
.L_x_6:
[----:B------:R-:W-:Y:S05]  /*05b0*/  WARPSYNC.ALL ;  /* 0x0000000000007948 */ /* 0x000fea0003800000 */
[----:B------:R-:W4:Y:S02]  /*05c0*/  LDC R6, c[0x0][0x22c] ;  /* 0x00008b00ff067b82 */ /* 0x000f240000000800 */
[----:B----4-:R-:W-:Y:S01]  /*05d0*/  VIADD R6, R6, 0xffffffff ;  /* 0xffffffff06067836 */ /* 0x010fe20000000000 */
[----:B------:R-:W-:Y:S06]  /*05e0*/  @P0 BRA `(.L_x_12) ;  /* 0x0000000000280947 */ /* 0x000fec0003800000 */
[----:B-123--:R-:W1:Y:S01]  /*05f0*/  S2R R2, SR_LANEID ;  /* 0x0000000000027919 */ /* 0x00ee620000000000 */
[----:B------:R-:W-:Y:S05]  /*0600*/  WARPSYNC.ALL ;  /* 0x0000000000007948 */ /* 0x000fea0003800000 */
[----:B-1----:R-:W-:-:S05]  /*0610*/  IMAD.SHL.U32 R7, R2, 0x4, RZ ;  /* 0x0000000402077824 */ /* 0x002fca00078e00ff */
[----:B------:R-:W1:Y:S01]  /*0620*/  LDS R9, [R7+UR20] ;  /* 0x0000001407097984 */ /* 0x000e620008000800 */
[----:B------:R-:W-:-:S05]  /*0630*/  IADD3 R2, P1, R7, UR22, RZ ;  /* 0x0000001607027c10 */ /* 0x000fca000ff3e0ff */
[----:B------:R-:W-:-:S05]  /*0640*/  IMAD.X R3, RZ, RZ, UR23, P1 ;  /* 0x00000017ff037e24 */ /* 0x000fca00088e06ff */
[----:B-1----:R4:W5:Y:S01]  /*0650*/  ATOMG.E.EXCH.STRONG.GPU PT, RZ, [R2], R9 ;  /* 0x0000000902ff73a8 */ /* 0x00296200041ee100 */
[----:B------:R-:W-:-:S04]  /*0660*/  DEPBAR {5,4,3,2,1,0} ;  /* 0x0000003f0000791a */ /* 0x000fc80000000000 */
[----:B------:R4:W-:Y:S01]  /*0670*/  UTMACCTL.IV [UR22] ;  /* 0x00000000160079b9 */ /* 0x0009e20008000000 */
[----:B------:R-:W-:Y:S01]  /*0680*/  NOP ;  /* 0x0000000000007918 */ /* 0x000fe20000000000 */
.L_x_12:
[----:B------:R-:W-:Y:S05]  /*0690*/  @P0 BRA `(.L_x_13) ;  /* 0x00000000000c0947 */ /* 0x000fea0003800000 */
[----:B------:R0:W-:Y:S01]  /*06a0*/  UTMACMDFLUSH ;  /* 0x00000000000079b7 */ /* 0x0001e20000000000 */
[----:B------:R-:W-:Y:S05]  /*06b0*/  @P0 BRA `(.L_x_13) ;  /* 0x0000000000040947 */ /* 0x000fea0003800000 */
[----:B------:R-:W-:-:S04]  /*06c0*/  DEPBAR.LE SB0, 0x0 ;  /* 0x000080000000791a */ /* 0x000fc80000000000 */
.L_x_13:
[----:B------:R-:W-:Y:S05]  /*06d0*/  WARPSYNC.ALL ;  /* 0x0000000000007948 */ /* 0x000fea0003800000 */
[----:B-----5:R-:W-:Y:S06]  /*06e0*/  BAR.SYNC.DEFER_BLOCKING 0x0 ;  /* 0x0000000000007b1d */ /* 0x020fec0000010000 */
[----:B------:R-:W-:Y:S02]  /*06f0*/  BSSY B1, `(.L_x_14) ;  /* 0x000000b000017945 */ /* 0x000fe40003800000 */
[----:B------:R-:W-:Y:S06]  /*0700*/  BAR.SYNC.DEFER_BLOCKING 0x0 ;  /* 0x0000000000007b1d */ /* 0x000fec0000010000 */
[----:B------:R5:W-:Y:S01]  /*0710*/  @!P0 STS [R12], RZ ;  /* 0x000000ff0c008388 */ /* 0x000be20000000800 */
[----:B------:R-:W-:Y:S01]  /*0720*/  NOP ;  /* 0x0000000000007918 */ /* 0x000fe20000000000 */
[----:B------:R-:W-:Y:S05]  /*0730*/  @P2 BRA `(.L_x_15) ;  /* 0x0000000000182947 */ /* 0x000fea0003800000 */
[----:B-1234-:R-:W1:Y:S01]  /*0740*/  LDS R2, [UR20+0x8] ;  /* 0x00000814ff027984 */ /* 0x01ee620008000800 */
[----:B------:R-:W2:Y:S01]  /*0750*/  LDC.64 R8, c[0x0][0x218] ;  /* 0x00008600ff087b82 */ /* 0x000ea20000000a00 */
[----:B------:R-:W-:Y:S02]  /*0760*/  IMAD.MOV.U32 R3, RZ, RZ, 0x70 ;  /* 0x00000070ff037424 */ /* 0x000fe400078e00ff */
[----:B--2---:R2:W-:Y:S03]  /*0770*/  STS.64 [UR20], R8 ;  /* 0x00000008ff007988 */ /* 0x0045e60008000a14 */
[----:B-1----:R-:W-:-:S05]  /*0780*/  LOP3.LUT R2, R2, 0x10, R3, 0xd8, !PT ;  /* 0x0000001002027812 */ /* 0x002fca00078ed803 */
[----:B------:R2:W-:Y:S02]  /*0790*/  STS [UR20+0x8], R2 ;  /* 0x00000802ff007988 */ /* 0x0005e40008000814 */
.L_x_15:
[----:B----4-:R-:W-:Y:S05]  /*07a0*/  BSYNC B1 ;  /* 0x0000000000017941 */ /* 0x010fea0003800000 */
.L_x_14:
[----:B------:R-:W-:Y:S04]  /*07b0*/  BSSY B1, `(.L_x_16) ;  /* 0x000000a000017945 */ /* 0x000fe80003800000 */
[----:B------:R-:W-:Y:S05]  /*07c0*/  @P2 BRA `(.L_x_17) ;  /* 0x0000000000202947 */ /* 0x000fea0003800000 */
[----:B-123--:R-:W1:Y:S01]  /*07d0*/  LDS R2, [UR20+0x34] ;  /* 0x00003414ff027984 */ /* 0x00ee620008000800 */
[----:B------:R-:W-:Y:S02]  /*07e0*/  IMAD.MOV.U32 R7, RZ, RZ, 0x3f000000 ;  /* 0x3f000000ff077424 */ /* 0x000fe400078e00ff */
[----:B------:R-:W-:Y:S01]  /*07f0*/  @!P2 IMAD.MOV.U32 R3, RZ, RZ, 0x3f ;  /* 0x0000003fff03a424 */ /* 0x000fe200078e00ff */
[----:B------:R-:W2:Y:S02]  /*0800*/  @!P2 LDS R8, [UR20+0x38] ;  /* 0x00003814ff08a984 */ /* 0x000ea40008000800 */
[----:B-1----:R-:W-:Y:S02]  /*0810*/  LOP3.LUT R2, R2, 0xff000000, R7, 0xb8, !PT ;  /* 0xff00000002027812 */ /* 0x002fe400078eb807 */
[----:B--2---:R-:W-:-:S03]  /*0820*/  @!P2 LOP3.LUT R3, R8, 0xff, R3, 0xb8, !PT ;  /* 0x000000ff0803a812 */ /* 0x004fc600078eb803 */
[----:B------:R4:W-:Y:S04]  /*0830*/  STS [UR20+0x34], R2 ;  /* 0x00003402ff007988 */ /* 0x0009e80008000814 */
[----:B------:R4:W-:Y:S02]  /*0840*/  @!P2 STS [UR20+0x38], R3 ;  /* 0x00003803ff00a988 */ /* 0x0009e40008000814 */
.L_x_17:
[----:B------:R-:W-:Y:S05]  /*0850*/  BSYNC B1 ;  /* 0x0000000000017941 */ /* 0x000fea0003800000 */
.L_x_16:
[----:B------:R-:W-:Y:S04]  /*0860*/  BSSY B1, `(.L_x_18) ;  /* 0x0000004000017945 */ /* 0x000fe80003800000 */
[----:B------:R-:W-:Y:S05]  /*0870*/  @P2 BRA `(.L_x_19) ;  /* 0x0000000000082947 */ /* 0x000fea0003800000 */
[----:B------:R1:W-:Y:S04]  /*0880*/  STS [UR20+0x24], R10 ;  /* 0x0000240aff007988 */ /* 0x0003e80008000814 */
[----:B------:R1:W-:Y:S02]  /*0890*/  STS [UR20+0x20], R6 ;  /* 0x00002006ff007988 */ /* 0x0003e40008000814 */
.L_x_19:
[----:B------:R-:W-:Y:S05]  /*08a0*/  BSYNC B1 ;  /* 0x0000000000017941 */ /* 0x000fea0003800000 */
.L_x_18:
[----:B------:R-:W-:Y:S04]  /*08b0*/  BSSY B1, `(.L_x_20) ;  /* 0x000000e000017945 */ /* 0x000fe80003800000 */
[----:B------:R-:W-:Y:S05]  /*08c0*/  @P2 BRA `(.L_x_21) ;  /* 0x0000000000302947 */ /* 0x000fea0003800000 */
[----:B----4-:R-:W4:Y:S01]  /*08d0*/  LDS R3, [UR20+0x34] ;  /* 0x00003414ff037984 */ /* 0x010f220008000800 */
[----:B-1----:R-:W1:Y:S03]  /*08e0*/  LDC.64 R10, c[0x0][0x240] ;  /* 0x00009000ff0a7b82 */ /* 0x002e660000000a00 */
[----:B--23--:R-:W2:Y:S01]  /*08f0*/  LDS R2, [UR20+0x1c] ;  /* 0x00001c14ff027984 */ /* 0x00cea20008000800 */
[C---:B-1----:R-:W-:Y:S01]  /*0900*/  SHF.L.U64.HI R8, R10.reuse, 0x1, R11 ;  /* 0x000000010a087819 */ /* 0x042fe2000001020b */
[----:B------:R-:W-:-:S03]  /*0910*/  IMAD.SHL.U32 R7, R10, 0x2, RZ ;  /* 0x000000020a077824 */ /* 0x000fc600078e00ff */
[--C-:B------:R-:W-:Y:S02]  /*0920*/  SHF.R.U32.HI R9, RZ, 0x4, R8.reuse ;  /* 0x00000004ff097819 */ /* 0x100fe40000011608 */
[----:B------:R-:W-:-:S05]  /*0930*/  SHF.R.U64 R7, R7, 0x4, R8 ;  /* 0x0000000407077819 */ /* 0x000fca0000001208 */
[----:B------:R1:W-:Y:S01]  /*0940*/  STS [UR20+0xc], R7 ;  /* 0x00000c07ff007988 */ /* 0x0003e20008000814 */
[----:B----4-:R-:W-:Y:S02]  /*0950*/  LOP3.LUT R3, R3, 0x7, RZ, 0xb8, !PT ;  /* 0x0000000703037812 */ /* 0x010fe400078eb8ff */
[----:B--2---:R-:W-:-:S03]  /*0960*/  LOP3.LUT R2, R2, 0xf, R9, 0xb8, !PT ;  /* 0x0000000f02027812 */ /* 0x004fc600078eb809 */
[----:B------:R1:W-:Y:S04]  /*0970*/  STS [UR20+0x34], R3 ;  /* 0x00003403ff007988 */ /* 0x0003e80008000814 */
[----:B------:R1:W-:Y:S02]  /*0980*/  STS [UR20+0x1c], R2 ;  /* 0x00001c02ff007988 */ /* 0x0003e40008000814 */
.L_x_21:
[----:B------:R-:W-:Y:S05]  /*0990*/  BSYNC B1 ;  /* 0x0000000000017941 */ /* 0x000fea0003800000 */
.L_x_20:
[----:B------:R-:W-:Y:S04]  /*09a0*/  BSSY B2, `(.L_x_22) ;  /* 0x000001a000027945 */ /* 0x000fe80003800000 */
[----:B------:R-:W-:Y:S04]  /*09b0*/  BSSY B1, `(.L_x_23) ;  /* 0x0000015000017945 */ /* 0x000fe80003800000 */
[----:B------:R-:W-:Y:S05]  /*09c0*/  @P2 BRA `(.L_x_24) ;  /* 0x0000000000202947 */ /* 0x000fea0003800000 */
[----:B-1234-:R-:W1:Y:S02]  /*09d0*/  LDS R2, [UR20+0x34] ;  /* 0x00003414ff027984 */ /* 0x01ee640008000800 */
[----:B-1----:R-:W-:-:S05]  /*09e0*/  LOP3.LUT R2, R2, 0x38, RZ, 0xb8, !PT ;  /* 0x0000003802027812 */ /* 0x002fca00078eb8ff */
[----:B------:R1:W-:Y:S01]  /*09f0*/  STS [UR20+0x34], R2 ;  /* 0x00003402ff007988 */ /* 0x0003e20008000814 */
[----:B------:R-:W-:Y:S05]  /*0a00*/  @P2 BRA `(.L_x_25) ;  /* 0x0000000000202947 */ /* 0x000fea0003800000 */
[----:B-1----:R-:W1:Y:S01]  /*0a10*/  LDS R2, [UR20+0x8] ;  /* 0x00000814ff027984 */ /* 0x002e620008000800 */
[----:B------:R-:W-:-:S05]  /*0a20*/  IMAD.MOV.U32 R3, RZ, RZ, 0x780 ;  /* 0x00000780ff037424 */ /* 0x000fca00078e00ff */
[----:B-1----:R-:W-:-:S05]  /*0a30*/  LOP3.LUT R2, R2, 0x500, R3, 0xd8, !PT ;  /* 0x0000050002027812 */ /* 0x002fca00078ed803 */
[----:B------:R1:W-:Y:S02]  /*0a40*/  STS [UR20+0x8], R2 ;  /* 0x00000802ff007988 */ /* 0x0003e40008000814 */
.L_x_24:
[----:B------:R-:W-:Y:S05]  /*0a50*/  @P2 BRA `(.L_x_26) ;  /* 0x0000000000282947 */ /* 0x000fea0003800000 */
[----:B-1234-:R-:W1:Y:S02]  /*0a60*/  LDS R2, [UR20+0x8] ;  /* 0x00000814ff027984 */ /* 0x01ee640008000800 */
[----:B-1----:R-:W-:-:S05]  /*0a70*/  LOP3.LUT R2, R2, 0x1800, RZ, 0xb8, !PT ;  /* 0x0000180002027812 */ /* 0x002fca00078eb8ff */
[----:B------:R2:W-:Y:S02]  /*0a80*/  STS [UR20+0x8], R2 ;  /* 0x00000802ff007988 */ /* 0x0005e40008000814 */
.L_x_25:
[----:B------:R-:W-:Y:S05]  /*0a90*/  @P2 BREAK B1 ;  /* 0x0000000000012942 */ /* 0x000fea0003800000 */
[----:B------:R-:W-:Y:S05]  /*0aa0*/  @P2 BRA `(.L_x_27) ;  /* 0x0000000000242947 */ /* 0x000fea0003800000 */
[----:B-12---:R-:W1:Y:S01]  /*0ab0*/  LDS R2, [UR20+0x8] ;  /* 0x00000814ff027984 */ /* 0x006e620008000800 */
[----:B------:R-:W-:-:S05]  /*0ac0*/  IMAD.MOV.U32 R3, RZ, RZ, 0x6000 ;  /* 0x00006000ff037424 */ /* 0x000fca00078e00ff */
[----:B-1----:R-:W-:-:S04]  /*0ad0*/  LOP3.LUT R2, R2, 0x6000, R3, 0xd8, !PT ;  /* 0x0000600002027812 */ /* 0x002fc800078ed803 */
[----:B------:R-:W-:-:S05]  /*0ae0*/  LOP3.LUT R2, R2, 0x400000, RZ, 0xb8, !PT ;  /* 0x0040000002027812 */ /* 0x000fca00078eb8ff */
[----:B------:R1:W-:Y:S02]  /*0af0*/  STS [UR20+0x8], R2 ;  /* 0x00000802ff007988 */ /* 0x0003e40008000814 */
.L_x_26:
[----:B------:R-:W-:Y:S05]  /*0b00*/  BSYNC B1 ;  /* 0x0000000000017941 */ /* 0x000fea0003800000 */
.L_x_23:
[----:B-1234-:R-:W1:Y:S02]  /*0b10*/  @!P2 LDS R2, [UR20+0x8] ;  /* 0x00000814ff02a984 */ /* 0x01ee640008000800 */
[----:B-1----:R-:W-:-:S05]  /*0b20*/  @!P2 LOP3.LUT R2, R2, 0x8000, RZ, 0xb8, !PT ;  /* 0x000080000202a812 */ /* 0x002fca00078eb8ff */
[----:B------:R3:W-:Y:S02]  /*0b30*/  @!P2 STS [UR20+0x8], R2 ;  /* 0x00000802ff00a988 */ /* 0x0007e40008000814 */
.L_x_27:
[----:B------:R-:W-:Y:S05]  /*0b40*/  BSYNC B2 ;  /* 0x0000000000027941 */ /* 0x000fea0003800000 */
.L_x_22:
[----:B------:R-:W-:Y:S05]  /*0b50*/  WARPSYNC.ALL ;  /* 0x0000000000007948 */ /* 0x000fea0003800000 */
[----:B------:R-:W-:-:S04]  /*0b60*/  UIADD3 UR25, UR5, 0x80, URZ ;  /* 0x0000008005197890 */ /* 0x000fc8000fffe03f */
[----:B------:R-:W-:-:S04]  /*0b70*/  UIADD3 UR24, UP0, UR25, UR26, URZ ;  /* 0x0000001a19187290 */ /* 0x000fc8000ff1e03f */
[----:B------:R-:W-:Y:S01]  /*0b80*/  ULEA.HI.X.SX32 UR25, UR25, UR27, 0x1, UP0 ;  /* 0x0000001b19197291 */ /* 0x000fe200080f0e3f */
[----:B------:R-:W-:Y:S11]  /*0b90*/  @P0 BRA `(.L_x_28) ;  /* 0x0000000000280947 */ /* 0x000ff60003800000 */
[----:B-123--:R-:W1:Y:S01]  /*0ba0*/  S2R R2, SR_LANEID ;  /* 0x0000000000027919 */ /* 0x00ee620000000000 */
[----:B------:R-:W-:Y:S05]  /*0bb0*/  WARPSYNC.ALL ;  /* 0x0000000000007948 */ /* 0x000fea0003800000 */
[----:B-1----:R-:W-:-:S05]  /*0bc0*/  IMAD.SHL.U32 R8, R2, 0x4, RZ ;  /* 0x0000000402087824 */ /* 0x002fca00078e00ff */
[----:B------:R-:W1:Y:S01]  /*0bd0*/  LDS R7, [R8+UR20] ;  /* 0x0000001408077984 */ /* 0x000e620008000800 */
[----:B------:R-:W-:-:S05]  /*0be0*/  IADD3 R2, P1, R8, UR24, RZ ;  /* 0x0000001808027c10 */ /* 0x000fca000ff3e0ff */
[----:B------:R-:W-:-:S05]  /*0bf0*/  IMAD.X R3, RZ, RZ, UR25, P1 ;  /* 0x00000019ff037e24 */ /* 0x000fca00088e06ff */
[----:B-1----:R4:W2:Y:S01]  /*0c00*/  ATOMG.E.EXCH.STRONG.GPU PT, RZ, [R2], R7 ;  /* 0x0000000702ff73a8 */ /* 0x0028a200041ee100 */
[----:B------:R-:W-:-:S04]  /*0c10*/  DEPBAR {5,4,3,2,1,0} ;  /* 0x0000003f0000791a */ /* 0x000fc80000000000 */
[----:B------:R4:W-:Y:S01]  /*0c20*/  UTMACCTL.IV [UR24] ;  /* 0x00000000180079b9 */ /* 0x0009e20008000000 */
[----:B------:R-:W-:Y:S01]  /*0c30*/  NOP ;  /* 0x0000000000007918 */ /* 0x000fe20000000000 */
.L_x_28:
[----:B------:R-:W-:Y:S05]  /*0c40*/  @P0 BRA `(.L_x_29) ;  /* 0x00000000000c0947 */ /* 0x000fea0003800000 */
[----:B------:R0:W-:Y:S01]  /*0c50*/  UTMACMDFLUSH ;  /* 0x00000000000079b7 */ /* 0x0001e20000000000 */
[----:B------:R-:W-:Y:S05]  /*0c60*/  @P0 BRA `(.L_x_29) ;  /* 0x0000000000040947 */ /* 0x000fea0003800000 */
[----:B------:R-:W-:-:S04]  /*0c70*/  DEPBAR.LE SB0, 0x0 ;  /* 0x000080000000791a */ /* 0x000fc80000000000 */
.L_x_29:
[----:B------:R-:W-:Y:S05]  /*0c80*/  WARPSYNC.ALL ;  /* 0x0000000000007948 */ /* 0x000fea0003800000 */
[----:B--2---:R-:W-:Y:S06]  /*0c90*/  BAR.SYNC.DEFER_BLOCKING 0x0 ;  /* 0x0000000000007b1d */ /* 0x004fec0000010000 */
[----:B------:R-:W-:Y:S02]  /*0ca0*/  BSSY B2, `(.L_x_30) ;  /* 0x000000b000027945 */ /* 0x000fe40003800000 */
[----:B------:R-:W-:Y:S06]  /*0cb0*/  BAR.SYNC.DEFER_BLOCKING 0x0 ;  /* 0x0000000000007b1d */ /* 0x000fec0000010000 */
[----:B------:R2:W-:Y:S01]  /*0cc0*/  @!P0 STS [R12], RZ ;  /* 0x000000ff0c008388 */ /* 0x0005e20000000800 */
[----:B------:R-:W-:Y:S01]  /*0cd0*/  NOP ;  /* 0x0000000000007918 */ /* 0x000fe20000000000 */
[----:B------:R-:W-:Y:S05]  /*0ce0*/  @P2 BRA `(.L_x_31) ;  /* 0x0000000000182947 */ /* 0x000fea0003800000 */
[----:B-1-34-:R-:W1:Y:S01]  /*0cf0*/  LDS R2, [UR20+0x8] ;  /* 0x00000814ff027984 */ /* 0x01ae620008000800 */
[----:B------:R-:W3:Y:S01]  /*0d00*/  LDC.64 R8, c[0x0][0x220] ;  /* 0x00008800ff087b82 */ /* 0x000ee20000000a00 */
[----:B------:R-:W-:Y:S02]  /*0d10*/  IMAD.MOV.U32 R3, RZ, RZ, 0x70 ;  /* 0x00000070ff037424 */ /* 0x000fe400078e00ff */
[----:B---3--:R3:W-:Y:S03]  /*0d20*/  STS.64 [UR20], R8 ;  /* 0x00000008ff007988 */ /* 0x0087e60008000a14 */
[----:B-1----:R-:W-:-:S05]  /*0d30*/  LOP3.LUT R2, R2, 0x10, R3, 0xd8, !PT ;  /* 0x0000001002027812 */ /* 0x002fca00078ed803 */
[----:B------:R3:W-:Y:S02]  /*0d40*/  STS [UR20+0x8], R2 ;  /* 0x00000802ff007988 */ /* 0x0007e40008000814 */
.L_x_31:
[----:B----4-:R-:W-:Y:S05]  /*0d50*/  BSYNC B2 ;  /* 0x0000000000027941 */ /* 0x010fea0003800000 */
.L_x_30:
[----:B------:R-:W-:Y:S04]  /*0d60*/  BSSY B3, `(.L_x_32) ;  /* 0x0000011000037945 */ /* 0x000fe80003800000 */
[----:B------:R-:W-:Y:S04]  /*0d70*/  BSSY B2, `(.L_x_33) ;  /* 0x000000e000027945 */ /* 0x000fe80003800000 */
[----:B------:R-:W-:Y:S05]  /*0d80*/  @P2 BRA `(.L_x_34) ;  /* 0x0000000000242947 */ /* 0x000fea0003800000 */
[----:B-1-3--:R-:W1:Y:S01]  /*0d90*/  LDS R2, [UR20+0x34] ;  /* 0x00003414ff027984 */ /* 0x00ae620008000800 */
[----:B------:R-:W-:-:S05]  /*0da0*/  IMAD.MOV.U32 R3, RZ, RZ, 0x3f000000 ;  /* 0x3f000000ff037424 */ /* 0x000fca00078e00ff */
[----:B-1----:R-:W-:-:S05]  /*0db0*/  LOP3.LUT R2, R2, 0xff000000, R3, 0xb8, !PT ;  /* 0xff00000002027812 */ /* 0x002fca00078eb803 */
[----:B------:R1:W-:Y:S01]  /*0dc0*/  STS [UR20+0x34], R2 ;  /* 0x00003402ff007988 */ /* 0x0003e20008000814 */
[----:B------:R-:W-:Y:S05]  /*0dd0*/  @P2 BRA `(.L_x_35) ;  /* 0x00000000001c2947 */ /* 0x000fea0003800000 */
[----:B-1----:R-:W1:Y:S01]  /*0de0*/  LDS R2, [UR20+0x38] ;  /* 0x00003814ff027984 */ /* 0x002e620008000800 */
[----:B------:R-:W-:-:S05]  /*0df0*/  IMAD.MOV.U32 R3, RZ, RZ, 0x7f ;  /* 0x0000007fff037424 */ /* 0x000fca00078e00ff */
[----:B-1----:R-:W-:-:S05]  /*0e00*/  LOP3.LUT R2, R2, 0xff, R3, 0xb8, !PT ;  /* 0x000000ff02027812 */ /* 0x002fca00078eb803 */
[----:B------:R4:W-:Y:S02]  /*0e10*/  STS [UR20+0x38], R2 ;  /* 0x00003802ff007988 */ /* 0x0009e40008000814 */
.L_x_34:
[----:B------:R-:W-:Y:S05]  /*0e20*/  @P2 BREAK B2 ;  /* 0x0000000000022942 */ /* 0x000fea0003800000 */
[----:B------:R-:W-:Y:S05]  /*0e30*/  @P2 BRA `(.L_x_36) ;  /* 0x00000000000c2947 */ /* 0x000fea0003800000 */
[----:B------:R1:W-:Y:S02]  /*0e40*/  STS [UR20+0x20], R6 ;  /* 0x00002006ff007988 */ /* 0x0003e40008000814 */
.L_x_35:
[----:B------:R-:W-:Y:S05]  /*0e50*/  BSYNC B2 ;  /* 0x0000000000027941 */ /* 0x000fea0003800000 */
.L_x_33:
[----:B------:R1:W-:Y:S02]  /*0e60*/  @!P2 STS [UR20+0x24], R5 ;  /* 0x00002405ff00a988 */ /* 0x0003e40008000814 */
.L_x_36:
[----:B------:R-:W-:Y:S05]  /*0e70*/  BSYNC B3 ;  /* 0x0000000000037941 */ /* 0x000fea0003800000 */
.L_x_32:
[----:B------:R-:W-:Y:S05]  /*0e80*/  WARPSYNC.ALL ;  /* 0x0000000000007948 */ /* 0x000fea0003800000 */
[----:B------:R-:W-:Y:S04]  /*0e90*/  BSSY B3, `(.L_x_37) ;  /* 0x000000e000037945 */ /* 0x000fe80003800000 */
[----:B------:R-:W-:Y:S05]  /*0ea0*/  @P2 BRA `(.L_x_38) ;  /* 0x0000000000302947 */ /* 0x000fea0003800000 */
[----:B------:R-:W5:Y:S01]  /*0eb0*/  LDS R3, [UR20+0x34] ;  /* 0x00003414ff037984 */ /* 0x000f620008000800 */
[----:B---3--:R-:W3:Y:S03]  /*0ec0*/  LDC.64 R8, c[0x0][0x248] ;  /* 0x00009200ff087b82 */ /* 0x008ee60000000a00 */
[----:B-1--4-:R-:W1:Y:S01]  /*0ed0*/  LDS R2, [UR20+0x1c] ;  /* 0x00001c14ff027984 */ /* 0x012e620008000800 */
[C---:B---3--:R-:W-:Y:S01]  /*0ee0*/  SHF.L.U64.HI R6, R8.reuse, 0x1, R9 ;  /* 0x0000000108067819 */ /* 0x048fe20000010209 */
[----:B------:R-:W-:-:S03]  /*0ef0*/  IMAD.SHL.U32 R5, R8, 0x2, RZ ;  /* 0x0000000208057824 */ /* 0x000fc600078e00ff */
[--C-:B------:R-:W-:Y:S02]  /*0f00*/  SHF.R.U32.HI R7, RZ, 0x4, R6.reuse ;  /* 0x00000004ff077819 */ /* 0x100fe40000011606 */
[----:B------:R-:W-:-:S05]  /*0f10*/  SHF.R.U64 R5, R5, 0x4, R6 ;  /* 0x0000000405057819 */ /* 0x000fca0000001206 */
[----:B------:R3:W-:Y:S01]  /*0f20*/  STS [UR20+0xc], R5 ;  /* 0x00000c05ff007988 */ /* 0x0007e20008000814 */
[----:B-----5:R-:W-:Y:S02]  /*0f30*/  LOP3.LUT R3, R3, 0x7, RZ, 0xb8, !PT ;  /* 0x0000000703037812 */ /* 0x020fe400078eb8ff */
[----:B-1----:R-:W-:-:S03]  /*0f40*/  LOP3.LUT R2, R2, 0xf, R7, 0xb8, !PT ;  /* 0x0000000f02027812 */ /* 0x002fc600078eb807 */
[----:B------:R3:W-:Y:S04]  /*0f50*/  STS [UR20+0x34], R3 ;  /* 0x00003403ff007988 */ /* 0x0007e80008000814 */
[----:B------:R3:W-:Y:S02]  /*0f60*/  STS [UR20+0x1c], R2 ;  /* 0x00001c02ff007988 */ /* 0x0007e40008000814 */
.L_x_38:
[----:B------:R-:W-:Y:S05]  /*0f70*/  BSYNC B3 ;  /* 0x0000000000037941 */ /* 0x000fea0003800000 */
.L_x_37:
        /* <DEDUP_REMOVED lines=11> */
.L_x_41:
[----:B------:R-:W-:Y:S05]  /*1030*/  @P2 BRA `(.L_x_43) ;  /* 0x0000000000282947 */ /* 0x000fea0003800000 */
[----:B-1-34-:R-:W1:Y:S02]  /*1040*/  LDS R2, [UR20+0x8] ;  /* 0x00000814ff027984 */ /* 0x01ae640008000800 */
[----:B-1----:R-:W-:-:S05]  /*1050*/  LOP3.LUT R2, R2, 0x1800, RZ, 0xb8, !PT ;  /* 0x0000180002027812 */ /* 0x002fca00078eb8ff */
[----:B------:R3:W-:Y:S02]  /*1060*/  STS [UR20+0x8], R2 ;  /* 0x00000802ff007988 */ /* 0x0007e40008000814 */
.L_x_42:
[----:B------:R-:W-:Y:S05]  /*1070*/  @P2 BREAK B4 ;  /* 0x0000000000042942 */ /* 0x000fea0003800000 */
[----:B------:R-:W-:Y:S05]  /*1080*/  @P2 BRA `(.L_x_44) ;  /* 0x0000000000242947 */ /* 0x000fea0003800000 */
[----:B-1-3--:R-:W1:Y:S01]  /*1090*/  LDS R2, [UR20+0x8] ;  /* 0x00000814ff027984 */ /* 0x00ae620008000800 */
[----:B------:R-:W-:-:S05]  /*10a0*/  IMAD.MOV.U32 R3, RZ, RZ, 0x6000 ;  /* 0x00006000ff037424 */ /* 0x000fca00078e00ff */
[----:B-1----:R-:W-:-:S04]  /*10b0*/  LOP3.LUT R2, R2, 0x6000, R3, 0xd8, !PT ;  /* 0x0000600002027812 */ /* 0x002fc800078ed803 */
[----:B------:R-:W-:-:S05]  /*10c0*/  LOP3.LUT R2, R2, 0x400000, RZ, 0xb8, !PT ;  /* 0x0040000002027812 */ /* 0x000fca00078eb8ff */
[----:B------:R1:W-:Y:S02]  /*10d0*/  STS [UR20+0x8], R2 ;  /* 0x00000802ff007988 */ /* 0x0003e40008000814 */
.L_x_43:
[----:B------:R-:W-:Y:S05]  /*10e0*/  BSYNC B4 ;  /* 0x0000000000047941 */ /* 0x000fea0003800000 */
.L_x_40:
[----:B-1-34-:R-:W1:Y:S02]  /*10f0*/  @!P2 LDS R2, [UR20+0x8] ;  /* 0x00000814ff02a984 */ /* 0x01ae640008000800 */
[----:B-1----:R-:W-:-:S05]  /*1100*/  @!P2 LOP3.LUT R2, R2, 0x8000, RZ, 0xb8, !PT ;  /* 0x000080000202a812 */ /* 0x002fca00078eb8ff */
[----:B------:R4:W-:Y:S02]  /*1110*/  @!P2 STS [UR20+0x8], R2 ;  /* 0x00000802ff00a988 */ /* 0x0009e40008000814 */
.L_x_44:
[----:B------:R-:W-:Y:S05]  /*1120*/  BSYNC B3 ;  /* 0x0000000000037941 */ /* 0x000fea0003800000 */
.L_x_39:
[----:B------:R-:W-:Y:S05]  /*1130*/  WARPSYNC.ALL ;  /* 0x0000000000007948 */ /* 0x000fea0003800000 */
[----:B------:R-:W-:Y:S01]  /*1140*/  UIADD3 UR5, UR5, 0x100, URZ ;  /* 0x0000010005057890 */ /* 0x000fe2000fffe03f */
[----:B------:R-:W-:Y:S01]  /*1150*/  ISETP.GE.AND P1, PT, R13, 0x1, PT ;  /* 0x000000010d00780c */ /* 0x000fe20003f26270 */
[----:B------:R-:W-:Y:S01]  /*1160*/  IMAD.MOV.U32 R88, RZ, RZ, RZ ;  /* 0x000000ffff587224 */ /* 0x000fe200078e00ff */
[----:B------:R-:W-:Y:S01]  /*1170*/  SHF.R.U32.HI R7, RZ, 0x5, R0 ;  /* 0x00000005ff077819 */ /* 0x000fe20000011600 */
[----:B------:R-:W-:-:S04]  /*1180*/  UIADD3 UR26, UP0, UR5, UR26, URZ ;  /* 0x0000001a051a7290 */ /* 0x000fc8000ff1e03f */
[----:B------:R-:W-:Y:S01]  /*1190*/  ULEA.HI.X.SX32 UR27, UR5, UR27, 0x1, UP0 ;  /* 0x0000001b051b7291 */ /* 0x000fe200080f0e3f */
[----:B------:R-:W-:Y:S11]  /*11a0*/  @P0 BRA `(.L_x_45) ;  /* 0x0000000000280947 */ /* 0x000ff60003800000 */
[----:B-1-34-:R-:W1:Y:S01]  /*11b0*/  S2R R2, SR_LANEID ;  /* 0x0000000000027919 */ /* 0x01ae620000000000 */
[----:B------:R-:W-:Y:S05]  /*11c0*/  WARPSYNC.ALL ;  /* 0x0000000000007948 */ /* 0x000fea0003800000 */
[----:B-1----:R-:W-:-:S05]  /*11d0*/  IMAD.SHL.U32 R6, R2, 0x4, RZ ;  /* 0x0000000402067824 */ /* 0x002fca00078e00ff */
[----:B------:R-:W1:Y:S01]  /*11e0*/  LDS R5, [R6+UR20] ;  /* 0x0000001406057984 */ /* 0x000e620008000800 */
[----:B------:R-:W-:-:S05]  /*11f0*/  IADD3 R2, P3, R6, UR26, RZ ;  /* 0x0000001a06027c10 */ /* 0x000fca000ff7e0ff */
[----:B------:R-:W-:-:S05]  /*1200*/  IMAD.X R3, RZ, RZ, UR27, P3 ;  /* 0x0000001bff037e24 */ /* 0x000fca00098e06ff */
[----:B-1----:R1:W3:Y:S01]  /*1210*/  ATOMG.E.EXCH.STRONG.GPU PT, RZ, [R2], R5 ;  /* 0x0000000502ff73a8 */ /* 0x0022e200041ee100 */
[----:B------:R-:W-:-:S04]  /*1220*/  DEPBAR {5,4,3,2,1,0} ;  /* 0x0000003f0000791a */ /* 0x000fc80000000000 */
[----:B------:R1:W-:Y:S01]  /*1230*/  UTMACCTL.IV [UR26] ;  /* 0x000000001a0079b9 */ /* 0x0003e20008000000 */
[----:B------:R-:W-:Y:S01]  /*1240*/  NOP ;  /* 0x0000000000007918 */ /* 0x000fe20000000000 */
.L_x_45:
[----:B------:R-:W-:Y:S05]  /*1250*/  @P0 BRA `(.L_x_46) ;  /* 0x00000000000c0947 */ /* 0x000fea0003800000 */
[----:B------:R0:W-:Y:S01]  /*1260*/  UTMACMDFLUSH ;  /* 0x00000000000079b7 */ /* 0x0001e20000000000 */
[----:B------:R-:W-:Y:S05]  /*1270*/  @P0 BRA `(.L_x_46) ;  /* 0x0000000000040947 */ /* 0x000fea0003800000 */
[----:B------:R-:W-:-:S04]  /*1280*/  DEPBAR.LE SB0, 0x0 ;  /* 0x000080000000791a */ /* 0x000fc80000000000 */
.L_x_46:
[----:B------:R-:W-:Y:S05]  /*1290*/  WARPSYNC.ALL ;  /* 0x0000000000007948 */ /* 0x000fea0003800000 */
[----:B---3--:R-:W-:Y:S01]  /*12a0*/  BAR.SYNC.DEFER_BLOCKING 0x0 ;  /* 0x0000000000007b1d */ /* 0x008fe20000010000 */
[----:B------:R-:W-:Y:S01]  /*12b0*/  R2UR UR21, R7 ;  /* 0x00000000071572ca */ /* 0x000fe200000e0000 */
[----:B------:R-:W-:Y:S01]  /*12c0*/  USHF.L.U32 UR36, UR37, 0x7, URZ ;  /* 0x0000000725247899 */ /* 0x000fe2000800063f */
[----:B------:R-:W-:Y:S01]  /*12d0*/  IMAD.MOV.U32 R89, RZ, RZ, RZ ;  /* 0x000000ffff597224 */ /* 0x000fe200078e00ff */
[----:B------:R-:W-:Y:S01]  /*12e0*/  USHF.L.U32 UR11, UR38, 0x7, URZ ;  /* 0x00000007260b7899 */ /* 0x000fe2000800063f */
[----:B------:R-:W-:Y:S01]  /*12f0*/  CS2R R90, SRZ ;  /* 0x00000000005a7805 */ /* 0x000fe2000001ff00 */
[----:B------:R-:W-:Y:S01]  /*1300*/  VOTEU.ALL UP0, P2 ;  /* 0x00000000003f7886 */ /* 0x000fe20001000000 */
[----:B------:R-:W-:Y:S01]  /*1310*/  UMOV UR6, 0x1 ;  /* 0x0000000100067882 */ /* 0x000fe20000000000 */
[----:B------:R-:W-:Y:S01]  /*1320*/  VOTEU.ALL UP1, P2 ;  /* 0x00000000003f7886 */ /* 0x000fe20001020000 */
[----:B------:R-:W-:-:S02]  /*1330*/  CS2R R92, SRZ ;  /* 0x00000000005c7805 */ /* 0x000fc4000001ff00 */
[----:B------:R-:W-:Y:S01]  /*1340*/  CS2R R94, SRZ ;  /* 0x00000000005e7805 */ /* 0x000fe2000001ff00 */
[----:B------:R-:W-:-:S04]  /*1350*/  @!UP0 UIADD3 UR8, -UR6, 0x100000, URZ ;  /* 0x0010000006088890 */ /* 0x000fc8000fffe13f */
[----:B------:R-:W-:Y:S02]  /*1360*/  @!UP0 USHF.L.U32 UR9, UR8, 0xb, URZ ;  /* 0x0000000b08098899 */ /* 0x000fe4000800063f */
[----:B------:R-:W-:Y:S01]  /*1370*/  @!UP0 USHF.L.U32 UR8, UR8, 0x1, URZ ;  /* 0x0000000108088899 */ /* 0x000fe2000800063f */
[----:B------:R-:W-:Y:S01]  /*1380*/  CS2R R96, SRZ ;  /* 0x0000000000607805 */ /* 0x000fe2000001ff00 */
[----:B------:R-:W-:-:S04]  /*1390*/  @!UP0 UIADD3 UR6, -UR6, 0x100000, URZ ;  /* 0x0010000006068890 */ /* 0x000fc8000fffe13f */
[----:B------:R-:W-:Y:S02]  /*13a0*/  @!UP0 USHF.L.U32 UR7, UR6, 0xb, URZ ;  /* 0x0000000b06078899 */ /* 0x000fe4000800063f */
[----:B------:R-:W-:Y:S01]  /*13b0*/  @!UP0 USHF.L.U32 UR6, UR6, 0x1, URZ ;  /* 0x0000000106068899 */ /* 0x000fe2000800063f */
[----:B------:R-:W-:Y:S01]  /*13c0*/  CS2R R98, SRZ ;  /* 0x0000000000627805 */ /* 0x000fe2000001ff00 */
[----:B------:R-:W-:Y:S01]  /*13d0*/  VOTEU.ALL UP0, P2 ;  /* 0x00000000003f7886 */ /* 0x000fe20001000000 */
[----:B------:R-:W-:Y:S02]  /*13e0*/  CS2R R100, SRZ ;  /* 0x0000000000647805 */ /* 0x000fe4000001ff00 */
[----:B------:R-:W-:Y:S02]  /*13f0*/  CS2R R102, SRZ ;  /* 0x0000000000667805 */ /* 0x000fe4000001ff00 */
[----:B------:R-:W-:Y:S02]  /*1400*/  CS2R R104, SRZ ;  /* 0x0000000000687805 */ /* 0x000fe4000001ff00 */
[----:B------:R-:W-:-:S02]  /*1410*/  CS2R R106, SRZ ;  /* 0x00000000006a7805 */ /* 0x000fc4000001ff00 */
[----:B------:R-:W-:Y:S02]  /*1420*/  CS2R R108, SRZ ;  /* 0x00000000006c7805 */ /* 0x000fe4000001ff00 */
[----:B------:R-:W-:Y:S02]  /*1430*/  CS2R R110, SRZ ;  /* 0x00000000006e7805 */ /* 0x000fe4000001ff00 */
[----:B------:R-:W-:Y:S02]  /*1440*/  CS2R R112, SRZ ;  /* 0x0000000000707805 */ /* 0x000fe4000001ff00 */
[----:B------:R-:W-:Y:S01]  /*1450*/  CS2R R114, SRZ ;  /* 0x0000000000727805 */ /* 0x000fe2000001ff00 */
[----:B------:R-:W3:Y:S02]  /*1460*/  FENCE.VIEW.ASYNC.S ;  /* 0x00000000000073c6 */ /* 0x000ee40000000000 */
[----:B---3--:R3:W4:Y:S02]  /*1470*/  @!UP0 SYNCS.EXCH.64 URZ, [UR20+0x10000], UR8 ;  /* 0x01000008143f85b2 */ /* 0x0087240008000100 */
[----:B----4-:R-:W-:Y:S01]  /*1480*/  BAR.SYNC.DEFER_BLOCKING 0x0 ;  /* 0x0000000000007b1d */ /* 0x010fe20000010000 */
[----:B------:R-:W-:-:S02]  /*1490*/  CS2R R116, SRZ ;  /* 0x0000000000747805 */ /* 0x000fc4000001ff00 */
[----:B------:R-:W-:Y:S02]  /*14a0*/  CS2R R118, SRZ ;  /* 0x0000000000767805 */ /* 0x000fe4000001ff00 */
[----:B------:R-:W-:Y:S02]  /*14b0*/  CS2R R120, SRZ ;  /* 0x0000000000787805 */ /* 0x000fe4000001ff00 */
[----:B------:R-:W-:Y:S02]  /*14c0*/  CS2R R122, SRZ ;  /* 0x00000000007a7805 */ /* 0x000fe4000001ff00 */
[----:B------:R-:W-:Y:S02]  /*14d0*/  CS2R R124, SRZ ;  /* 0x00000000007c7805 */ /* 0x000fe4000001ff00 */
[----:B------:R-:W-:Y:S02]  /*14e0*/  CS2R R126, SRZ ;  /* 0x00000000007e7805 */ /* 0x000fe4000001ff00 */
        /* <DEDUP_REMOVED lines=17> */
[----:B------:R3:W4:Y:S01]  /*1600*/  @!UP1 SYNCS.EXCH.64 URZ, [UR20+0x10008], UR6 ;  /* 0x01000806143f95b2 */ /* 0x0007220008000100 */
        /* <DEDUP_REMOVED lines=26> */
[----:B------:R-:W-:Y:S01]  /*17b0*/  CS2R R86, SRZ ;  /* 0x0000000000567805 */ /* 0x000fe2000001ff00 */
[----:B----4-:R-:W-:Y:S06]  /*17c0*/  @!P1 BRA `(.L_x_47) ;  /* 0x0000000800449947 */ /* 0x010fec0003800000 */
        /* <DEDUP_REMOVED lines=64> */
[----:B------:R-:W-:Y:S01]  /*1bd0*/  UMOV UR5, URZ ;  /* 0x0000003f00057c82 */ /* 0x000fe20008000000 */
[----:B------:R-:W-:-:S05]  /*1be0*/  UMOV UR10, URZ ;  /* 0x0000003f000a7c82 */ /* 0x000fca0008000000 */
.L_x_49:
[----:B------:R-:W-:Y:S01]  /*1bf0*/  BAR.SYNC.DEFER_BLOCKING 0x0 ;  /* 0x0000000000007b1d */ /* 0x000fe20000010000 */
[----:B------:R-:W-:Y:S01]  /*1c00*/  ULEA UR31, UR5, UR20, 0x3 ;  /* 0x00000014051f7291 */ /* 0x000fe2000f8e183f */
[----:B-1----:R-:W-:Y:S01]  /*1c10*/  @!P2 IMAD.MOV.U32 R3, RZ, RZ, 0x8000 ;  /* 0x00008000ff03a424 */ /* 0x002fe200078e00ff */
[----:B------:R-:W-:Y:S01]  /*1c20*/  ELECT P0, URZ, PT ;  /* 0x00000000003f782f */ /* 0x000fe20003800000 */
[----:B------:R-:W-:Y:S01]  /*1c30*/  IMAD.U32 R2, RZ, RZ, UR4 ;  /* 0x00000004ff027e24 */ /* 0x000fe2000f8e00ff */
[----:B---3--:R-:W-:Y:S02]  /*1c40*/  ULEA UR8, UR5, UR20, 0xe ;  /* 0x0000001405087291 */ /* 0x008fe4000f8e703f */
[----:B------:R-:W-:Y:S02]  /*1c50*/  ISETP.LT.U32.AND P0, PT, R4, 0x20, P0 ;  /* 0x000000200400780c */ /* 0x000fe40000701070 */
[----:B------:R-:W-:Y:S02]  /*1c60*/  ELECT P1, URZ, PT ;  /* 0x00000000003f782f */ /* 0x000fe40003820000 */
[----:B------:R-:W-:Y:S01]  /*1c70*/  SHF.L.U32 R2, R2, 0x1f, RZ ;  /* 0x0000001f02027819 */ /* 0x000fe200000006ff */
[----:B------:R-:W-:Y:S01]  /*1c80*/  ULOP3.LUT UR16, UR21, 0x1, URZ, 0xc0, !UPT ;  /* 0x0000000115107892 */ /* 0x000fe2000f8ec03f */
[----:B------:R-:W-:Y:S01]  /*1c90*/  ISETP.LT.U32.AND P1, PT, R4, 0x40, P1 ;  /* 0x000000400400780c */ /* 0x000fe20000f21070 */
[----:B------:R-:W-:-:S02]  /*1ca0*/  UIADD3 UR12, UR8, 0x8000, URZ ;  /* 0x00008000080c7890 */ /* 0x000fc4000fffe03f */
[----:B------:R-:W-:Y:S02]  /*1cb0*/  ULEA UR18, UR16, UR36, 0x6 ;  /* 0x0000002410127291 */ /* 0x000fe4000f8e303f */
[----:B------:R-:W-:Y:S01]  /*1cc0*/  ULEA UR16, UR16, UR12, 0xd ;  /* 0x0000000c10107291 */ /* 0x000fe2000f8e683f */
[----:B------:R-:W-:Y:S01]  /*1cd0*/  UMOV UR19, UR10 ;  /* 0x0000000a00137c82 */ /* 0x000fe20008000000 */
[----:B------:R-:W-:Y:S01]  /*1ce0*/  VOTEU.ANY UP0, P0 ;  /* 0x00000000003f7886 */ /* 0x000fe20000000100 */
[----:B------:R-:W-:Y:S01]  /*1cf0*/  VOTEU.ANY UP2, P0 ;  /* 0x00000000003f7886 */ /* 0x000fe20000040100 */
[----:B------:R-:W-:Y:S01]  /*1d00*/  USHF.R.U32.HI UR30, URZ, 0x4, UR12 ;  /* 0x000000043f1e7899 */ /* 0x000fe2000801160c */
[----:B------:R1:W-:Y:S01]  /*1d10*/  @!P2 SYNCS.ARRIVE.TRANS64 RZ, [UR31+0x10000], R3 ;  /* 0x01000003ffffa9a7 */ /* 0x0003e2000800001f */
[----:B------:R3:W-:Y:S06]  /*1d20*/  MEMBAR.ALL.CTA ;  /* 0x0000000000007992 */ /* 0x0007ec0000008000 */
[----:B---3--:R-:W3:Y:S01]  /*1d30*/  FENCE.VIEW.ASYNC.S ;  /* 0x00000000000073c6 */ /* 0x008ee20000000000 */
[----:B------:R-:W-:Y:S01]  /*1d40*/  @UP0 UIADD3 UR9, UR31, 0x10000, URZ ;  /* 0x000100001f090890 */ /* 0x000fe2000fffe03f */
[----:B------:R-:W-:Y:S01]  /*1d50*/  @UP0 UMOV UR6, UR22 ;  /* 0x0000001600060c82 */ /* 0x000fe20008000000 */
[----:B------:R-:W-:Y:S01]  /*1d60*/  @UP0 UMOV UR7, UR23 ;  /* 0x0000001700070c82 */ /* 0x000fe20008000000 */
[----:B---3--:R-:W-:Y:S01]  /*1d70*/  VOTEU.ANY UP1, P1 ;  /* 0x00000000003f7886 */ /* 0x008fe20000820100 */
[----:B------:R-:W-:Y:S01]  /*1d80*/  VOTEU.ANY UP3, P1 ;  /* 0x00000000003f7886 */ /* 0x000fe20000860100 */
[----:B------:R-:W-:-:S02]  /*1d90*/  USHF.R.U32.HI UR12, URZ, 0x4, UR8 ;  /* 0x000000043f0c7899 */ /* 0x000fc40008011608 */
[----:B------:R-:W-:Y:S02]  /*1da0*/  USGXT.U32 UR30, UR30, 0xe ;  /* 0x0000000e1e1e789a */ /* 0x000fe40008000000 */
[----:B------:R-:W-:Y:S01]  /*1db0*/  @UP1 UIADD3 UR17, UR31, 0x10000, URZ ;  /* 0x000100001f111890 */ /* 0x000fe2000fffe03f */
[----:B------:R-:W-:Y:S01]  /*1dc0*/  @UP1 UMOV UR28, UR24 ;  /* 0x00000018001c1c82 */ /* 0x000fe20008000000 */
[----:B------:R-:W-:Y:S01]  /*1dd0*/  @UP1 UMOV UR29, UR25 ;  /* 0x00000019001d1c82 */ /* 0x000fe20008000000 */
[----:B------:R-:W-:Y:S02]  /*1de0*/  USGXT.U32 UR12, UR12, 0xe ;  /* 0x0000000e0c0c789a */ /* 0x000fe40008000000 */
[----:B------:R-:W-:Y:S01]  /*1df0*/  ULOP3.LUT UR14, UR30, 0x2000000, URZ, 0xfc, !UPT ;  /* 0x020000001e0e7892 */ /* 0x000fe2000f8efc3f */
[----:B------:R-:W-:Y:S01]  /*1e00*/  UMOV UR13, 0x40000040 ;  /* 0x40000040000d7882 */ /* 0x000fe20000000000 */
[----:B------:R-:W-:Y:S01]  /*1e10*/  UMOV UR15, 0x40000040 ;  /* 0x40000040000f7882 */ /* 0x000fe20000000000 */
[----:B------:R-:W-:Y:S06]  /*1e20*/  BAR.SYNC.DEFER_BLOCKING 0x0 ;  /* 0x0000000000007b1d */ /* 0x000fec0000010000 */
[----:B------:R1:W-:Y:S02]  /*1e30*/  @UP2 UTMALDG.2D [UR8], [UR6] ;  /* 0x00000008060025b4 */ /* 0x0003e40008008000 */
[----:B------:R-:W-:Y:S06]  /*1e40*/  BAR.SYNC.DEFER_BLOCKING 0x0 ;  /* 0x0000000000007b1d */ /* 0x000fec0000010000 */
[----:B------:R1:W-:Y:S02]  /*1e50*/  @UP3 UTMALDG.2D [UR16], [UR28] ;  /* 0x000000101c0035b4 */ /* 0x0003e40008008000 */
[----:B------:R-:W-:Y:S06]  /*1e60*/  BAR.SYNC.DEFER_BLOCKING 0x0 ;  /* 0x0000000000007b1d */ /* 0x000fec0000010000 */
[----:B------:R-:W3:Y:S02]  /*1e70*/  SYNCS.PHASECHK.TRANS64.TRYWAIT P0, [UR31+0x10000], R2 ;  /* 0x01000002ff0075a7 */ /* 0x000ee4000800015f */
[----:B-1-3--:R-:W-:Y:S05]  /*1e80*/  @!P0 BRA `(.L_x_48) ;  /* 0x0000000800688947 */ /* 0x00afea0003800000 */
.L_x_50:
[----:B------:R-:W-:Y:S02]  /*1e90*/  WARPGROUP.DEPBAR.LE gsb0, 0x0 ;  /* 0x00008000000079c5 */ /* 0x000fe40000010000 */
[----:B------:R-:W-:Y:S01]  /*1ea0*/  WARPGROUP.ARRIVE ;  /* 0x00000000000079c5 */ /* 0x000fe20000000000 */
[----:B------:R-:W-:Y:S01]  /*1eb0*/  UIADD3 UR16, UP0, UR12, 0x2, URZ ;  /* 0x000000020c107890 */ /* 0x000fe2000ff1e03f */
[----:B------:R-:W1:Y:S01]  /*1ec0*/  LDC R2, c[0x0][0x230] ;  /* 0x00008c00ff027b82 */ /* 0x000e620000000800 */
[----:B------:R-:W-:Y:S01]  /*1ed0*/  UIADD3 UR18, UP1, UR30, 0x2000080, URZ ;  /* 0x020000801e127890 */ /* 0x000fe2000ff3e03f */
[----:B------:R-:W-:Y:S02]  /*1ee0*/  UMOV UR6, URZ ;  /* 0x0000003f00067c82 */ /* 0x000fe40008000000 */
[----:B------:R-:W-:Y:S01]  /*1ef0*/  HGMMA.64x128x16.F32.BF16 R88, gdesc[UR12].tnspB, R88 ;  /* 0x41e000000c5879f0 */ /* 0x000fe20008701858 */
[----:B------:R-:W-:Y:S01]  /*1f00*/  UMOV UR7, URZ ;  /* 0x0000003f00077c82 */ /* 0x000fe20008000000 */
[----:B------:R-:W-:-:S02]  /*1f10*/  UIADD3.X UR17, UR6, 0x40000040, URZ, UP0, !UPT ;  /* 0x4000004006117890 */ /* 0x000fc400087fe43f */
[----:B------:R-:W-:Y:S02]  /*1f20*/  UIADD3.X UR19, UR7, 0x40000040, URZ, UP1, !UPT ;  /* 0x4000004007137890 */ /* 0x000fe40008ffe43f */
[----:B------:R-:W-:Y:S02]  /*1f30*/  UIADD3.64 UR32, UR16, 0x2, URZ ;  /* 0x0000000210207897 */ /* 0x000fe4000fffe03f */
[----:B------:R-:W-:Y:S02]  /*1f40*/  UIADD3.64 UR34, UR18, 0x80, URZ ;  /* 0x0000008012227897 */ /* 0x000fe4000fffe03f */
[----:B------:R-:W-:Y:S02]  /*1f50*/  UIADD3.64 UR28, UR16, 0x4, URZ ;  /* 0x00000004101c7897 */ /* 0x000fe4000fffe03f */
[----:B------:R-:W-:Y:S02]  /*1f60*/  UIADD3.64 UR30, UR18, 0x100, URZ ;  /* 0x00000100121e7897 */ /* 0x000fe4000fffe03f */
[----:B------:R-:W-:-:S02]  /*1f70*/  UIADD3.64 UR12, UR16, 0x1fe, URZ ;  /* 0x000001fe100c7897 */ /* 0x000fc4000fffe03f */
[----:B------:R-:W-:Y:S02]  /*1f80*/  UIADD3 UR10, UR10, 0x40, URZ ;  /* 0x000000400a0a7890 */ /* 0x000fe4000fffe03f */
[----:B------:R-:W-:-:S04]  /*1f90*/  UIADD3 UR5, UR5, 0x1, URZ ;  /* 0x0000000105057890 */ /* 0x000fc8000fffe03f */
[----:B-1----:R-:W-:Y:S01]  /*1fa0*/  ISETP.LE.AND P0, PT, R2, UR10, PT ;  /* 0x0000000a02007c0c */ /* 0x002fe2000bf03270 */
[----:B------:R-:W-:-:S04]  /*1fb0*/  UISETP.NE.U32.AND UP0, UPT, UR5, 0x2, UPT ;  /* 0x000000020500788c */ /* 0x000fc8000bf05070 */
[----:B------:R-:W-:Y:S02]  /*1fc0*/  USEL UR6, URZ, 0x1, UP0 ;  /* 0x000000013f067887 */ /* 0x000fe40008000000 */
[----:B------:R-:W-:Y:S02]  /*1fd0*/  USEL UR5, UR5, URZ, UP0 ;  /* 0x0000003f05057287 */ /* 0x000fe40008000000 */
[----:B------:R-:W-:Y:S01]  /*1fe0*/  ULOP3.LUT UR4, UR4, UR6, URZ, 0x3c, !UPT ;  /* 0x0000000604047292 */ /* 0x000fe2000f8e3c3f */
[----:B------:R-:W-:-:S12]  /*1ff0*/  HGMMA.64x128x16.F32.BF16 R88, gdesc[UR16].tnspB, R88 ;  /* 0x41e00000105879f0 */ /* 0x000fd80008701858 */
[----:B------:R-:W-:Y:S01]  /*2000*/  HGMMA.64x128x16.F32.BF16 R88, gdesc[UR32].tnspB, R88 ;  /* 0x41e00000205879f0 */ /* 0x000fe20008701858 */
[----:B------:R-:W-:-:S11]  /*2010*/  UIADD3.64 UR32, UR16, 0x202, URZ ;  /* 0x0000020210207897 */ /* 0x000fd6000fffe03f */
[----:B------:R-:W-:-:S12]  /*2020*/  HGMMA.64x128x16.F32.BF16 R88, gdesc[UR28].tnspB, R88 ;  /* 0x41e000001c5879f0 */ /* 0x000fd80008701858 */
[----:B------:R-:W-:Y:S01]  /*2030*/  HGMMA.64x128x16.F32.BF16 R24, gdesc[UR12].tnspB, R24 ;  /* 0x41e000000c1879f0 */ /* 0x000fe20008701818 */
[----:B------:R-:W-:Y:S01]  /*2040*/  UIADD3.64 UR12, UR16, 0x200, URZ ;  /* 0x00000200100c7897 */ /* 0x000fe2000fffe03f */
[----:B------:R-:W-:Y:S01]  /*2050*/  UMOV UR14, UR18 ;  /* 0x00000012000e7c82 */ /* 0x000fe20008000000 */
[----:B------:R-:W-:Y:S01]  /*2060*/  UMOV UR15, UR19 ;  /* 0x00000013000f7c82 */ /* 0x000fe20008000000 */
[----:B------:R-:W-:Y:S01]  /*2070*/  UIADD3.64 UR16, UR16, 0x204, URZ ;  /* 0x0000020410107897 */ /* 0x000fe2000fffe03f */
[----:B------:R-:W-:Y:S01]  /*2080*/  UMOV UR18, UR30 ;  /* 0x0000001e00127c82 */ /* 0x000fe20008000000 */
[----:B------:R-:W-:-:S06]  /*2090*/  UMOV UR19, UR31 ;  /* 0x0000001f00137c82 */ /* 0x000fcc0008000000 */
[----:B------:R-:W-:-:S12]  /*20a0*/  HGMMA.64x128x16.F32.BF16 R24, gdesc[UR12].tnspB, R24 ;  /* 0x41e000000c1879f0 */ /* 0x000fd80008701818 */
[----:B------:R-:W-:-:S12]  /*20b0*/  HGMMA.64x128x16.F32.BF16 R24, gdesc[UR32].tnspB, R24 ;  /* 0x41e00000201879f0 */ /* 0x000fd80008701818 */
[----:B------:R-:W-:Y:S01]  /*20c0*/  HGMMA.64x128x16.F32.BF16 R24, gdesc[UR16].tnspB, R24, gsb0 ;  /* 0x41e00000101879f0 */ /* 0x000fe20008001818 */
[----:B------:R-:W-:Y:S05]  /*20d0*/  @!P0 BRA `(.L_x_49) ;  /* 0xfffffff800c48947 */ /* 0x000fea000383ffff */
.L_x_47:
[----:B------:R-:W-:Y:S02]  /*20e0*/  WARPGROUP.DEPBAR.LE gsb0, 0x0 ;  /* 0x00008000000079c5 */ /* 0x000fe40000010000 */
[----:B------:R-:W-:Y:S01]  /*20f0*/  BAR.SYNC.DEFER_BLOCKING 0x0 ;  /* 0x0000000000007b1d */ /* 0x000fe20000010000 */
[C---:B-1----:R-:W-:Y:S01]  /*2100*/  IMAD.SHL.U32 R2, R0.reuse, 0x80, RZ ;  /* 0x0000008000027824 */ /* 0x042fe200078e00ff */
[----:B------:R-:W-:Y:S01]  /*2110*/  F2FP.BF16.F32.PACK_AB R88, R89, R88 ;  /* 0x000000585958723e */ /* 0x000fe200000010ff */
[----:B------:R-:W-:Y:S01]  /*2120*/  IMAD.SHL.U32 R3, R0, 0x10, RZ ;  /* 0x0000001000037824 */ /* 0x000fe200078e00ff */
[----:B------:R-:W-:Y:S02]  /*2130*/  ELECT P0, URZ, PT ;  /* 0x00000000003f782f */ /* 0x000fe40003800000 */
[----:B------:R-:W-:Y:S01]  /*2140*/  F2FP.BF16.F32.PACK_AB R89, R91, R90 ;  /* 0x0000005a5b59723e */ /* 0x000fe200000010ff */
[----:B------:R-:W-:Y:S01]  /*2150*/  ULOP3.LUT UR21, UR21, 0x1, URZ, 0xc0, !UPT ;  /* 0x0000000115157892 */ /* 0x000fe2000f8ec03f */
[----:B------:R-:W-:Y:S01]  /*2160*/  LOP3.LUT R2, R2, 0x780, RZ, 0xc0, !PT ;  /* 0x0000078002027812 */ /* 0x000fe200078ec0ff */
[----:B------:R-:W-:Y:S01]  /*2170*/  UMOV UR10, UR11 ;  /* 0x0000000b000a7c82 */ /* 0x000fe20008000000 */
[----:B------:R-:W-:Y:S01]  /*2180*/  F2FP.BF16.F32.PACK_AB R120, R121, R120 ;  /* 0x000000787978723e */ /* 0x000fe200000010ff */
[----:B---3--:R-:W-:Y:S01]  /*2190*/  ULEA UR8, UR21, UR20, 0xe ;  /* 0x0000001415087291 */ /* 0x008fe2000f8e703f */
[----:B------:R-:W-:Y:S01]  /*21a0*/  LOP3.LUT R3, R2, 0x70, R3, 0xf8, !PT ;  /* 0x0000007002037812 */ /* 0x000fe200078ef803 */
[----:B------:R-:W-:Y:S01]  /*21b0*/  ULEA UR9, UR21, UR36, 0x6 ;  /* 0x0000002415097291 */ /* 0x000fe2000f8e303f */
[----:B------:R-:W-:-:S02]  /*21c0*/  F2FP.BF16.F32.PACK_AB R90, R93, R92 ;  /* 0x0000005c5d5a723e */ /* 0x000fc400000010ff */
[----:B------:R-:W-:Y:S01]  /*21d0*/  LOP3.LUT R3, R3, 0x10, R0, 0x78, !PT ;  /* 0x0000001003037812 */ /* 0x000fe200078e7800 */
[----:B------:R-:W-:Y:S01]  /*21e0*/  IMAD.SHL.U32 R0, R0, 0x40, RZ ;  /* 0x0000004000007824 */ /* 0x000fe200078e00ff */
[----:B------:R-:W-:Y:S02]  /*21f0*/  F2FP.BF16.F32.PACK_AB R91, R95, R94 ;  /* 0x0000005e5f5b723e */ /* 0x000fe400000010ff */
[----:B------:R-:W-:Y:S02]  /*2200*/  F2FP.BF16.F32.PACK_AB R121, R123, R122 ;  /* 0x0000007a7b79723e */ /* 0x000fe400000010ff */
[----:B------:R-:W-:Y:S02]  /*2210*/  LOP3.LUT R0, R3, 0x1800, R0, 0xf8, !PT ;  /* 0x0000180003007812 */ /* 0x000fe400078ef800 */
[----:B------:R-:W-:Y:S01]  /*2220*/  F2FP.BF16.F32.PACK_AB R24, R25, R24 ;  /* 0x000000181918723e */ /* 0x000fe200000010ff */
[----:B------:R-:W1:Y:S02]  /*2230*/  @!P2 SYNCS.CCTL.IV [UR20+0x10000] ;  /* 0x01000000ff00a9b1 */ /* 0x000e640008000014 */
[----:B-1----:R-:W-:Y:S01]  /*2240*/  BAR.SYNC.DEFER_BLOCKING 0x0 ;  /* 0x0000000000007b1d */ /* 0x002fe20000010000 */
[C---:B------:R-:W-:Y:S01]  /*2250*/  LOP3.LUT R3, R0.reuse, 0x20, RZ, 0x3c, !PT ;  /* 0x0000002000037812 */ /* 0x040fe200078e3cff */
[----:B------:R-:W-:Y:S01]  /*2260*/  VIADD R2, R0, UR20 ;  /* 0x0000001400027c36 */ /* 0x000fe20008000000 */
[----:B------:R-:W-:-:S02]  /*2270*/  F2FP.BF16.F32.PACK_AB R122, R125, R124 ;  /* 0x0000007c7d7a723e */ /* 0x000fc400000010ff */
[----:B------:R-:W-:Y:S01]  /*2280*/  F2FP.BF16.F32.PACK_AB R123, R127, R126 ;  /* 0x0000007e7f7b723e */ /* 0x000fe200000010ff */
[----:B------:R-:W-:Y:S01]  /*2290*/  VIADD R3, R3, UR20 ;  /* 0x0000001403037c36 */ /* 0x000fe20008000000 */
[----:B------:R-:W-:Y:S02]  /*22a0*/  F2FP.BF16.F32.PACK_AB R25, R27, R26 ;  /* 0x0000001a1b19723e */ /* 0x000fe400000010ff */
[----:B------:R-:W-:Y:S02]  /*22b0*/  F2FP.BF16.F32.PACK_AB R56, R57, R56 ;  /* 0x000000383938723e */ /* 0x000fe400000010ff */
[----:B------:R-:W-:Y:S02]  /*22c0*/  F2FP.BF16.F32.PACK_AB R96, R97, R96 ;  /* 0x000000606160723e */ /* 0x000fe400000010ff */
[----:B------:R-:W-:Y:S02]  /*22d0*/  F2FP.BF16.F32.PACK_AB R26, R29, R28 ;  /* 0x0000001c1d1a723e */ /* 0x000fe400000010ff */
[----:B------:R-:W-:-:S02]  /*22e0*/  F2FP.BF16.F32.PACK_AB R27, R31, R30 ;  /* 0x0000001e1f1b723e */ /* 0x000fc400000010ff */
[----:B------:R-:W-:Y:S02]  /*22f0*/  F2FP.BF16.F32.PACK_AB R57, R59, R58 ;  /* 0x0000003a3b39723e */ /* 0x000fe400000010ff */
[----:B------:R-:W-:Y:S02]  /*2300*/  ISETP.LT.U32.AND P0, PT, R4, 0x40, P0 ;  /* 0x000000400400780c */ /* 0x000fe40000701070 */
[----:B------:R-:W-:Y:S02]  /*2310*/  F2FP.BF16.F32.PACK_AB R97, R99, R98 ;  /* 0x000000626361723e */ /* 0x000fe400000010ff */
[----:B------:R-:W-:Y:S01]  /*2320*/  F2FP.BF16.F32.PACK_AB R128, R129, R128 ;  /* 0x000000808180723e */ /* 0x000fe200000010ff */
[----:B------:R-:W1:Y:S01]  /*2330*/  @!P2 SYNCS.CCTL.IV [UR20+0x10008] ;  /* 0x01000800ff00a9b1 */ /* 0x000e620008000014 */
[----:B------:R-:W-:Y:S01]  /*2340*/  F2FP.BF16.F32.PACK_AB R58, R61, R60 ;  /* 0x0000003c3d3a723e */ /* 0x000fe200000010ff */
[----:B-1----:R-:W-:Y:S01]  /*2350*/  STSM.16.M88.4 [R2], R88 ;  /* 0x0000005802007844 */ /* 0x002fe20000000200 */
[----:B------:R-:W-:-:S02]  /*2360*/  F2FP.BF16.F32.PACK_AB R59, R63, R62 ;  /* 0x0000003e3f3b723e */ /* 0x000fc400000010ff */
[----:B------:R-:W-:Y:S01]  /*2370*/  LOP3.LUT R4, R0, 0x40, RZ, 0x3c, !PT ;  /* 0x0000004000047812 */ /* 0x000fe200078e3cff */
[----:B------:R-:W-:Y:S01]  /*2380*/  STSM.16.M88.4 [R2+0x4000], R120 ;  /* 0x0040007802007844 */ /* 0x000fe20000000200 */
[----:B------:R-:W-:Y:S01]  /*2390*/  F2FP.BF16.F32.PACK_AB R98, R101, R100 ;  /* 0x000000646562723e */ /* 0x000fe200000010ff */
[----:B------:R-:W-:Y:S01]  /*23a0*/  VOTEU.ANY UP0, P0 ;  /* 0x00000000003f7886 */ /* 0x000fe20000000100 */
[----:B------:R-:W-:Y:S01]  /*23b0*/  F2FP.BF16.F32.PACK_AB R99, R103, R102 ;  /* 0x000000666763723e */ /* 0x000fe200000010ff */
[----:B------:R-:W-:Y:S01]  /*23c0*/  STSM.16.M88.4 [R2+0x2000], R24 ;  /* 0x0020001802007844 */ /* 0x000fe20000000200 */
[----:B------:R-:W-:Y:S01]  /*23d0*/  F2FP.BF16.F32.PACK_AB R129, R131, R130 ;  /* 0x000000828381723e */ /* 0x000fe200000010ff */
[----:B------:R-:W-:Y:S01]  /*23e0*/  VIADD R4, R4, UR20 ;  /* 0x0000001404047c36 */ /* 0x000fe20008000000 */
[----:B------:R-:W-:Y:S01]  /*23f0*/  F2FP.BF16.F32.PACK_AB R32, R33, R32 ;  /* 0x000000202120723e */ /* 0x000fe200000010ff */
[----:B------:R-:W-:Y:S01]  /*2400*/  STSM.16.M88.4 [R2+0x6000], R56 ;  /* 0x0060003802007844 */ /* 0x000fe20000000200 */
[----:B------:R-:W-:Y:S01]  /*2410*/  F2FP.BF16.F32.PACK_AB R130, R133, R132 ;  /* 0x000000848582723e */ /* 0x000fe200000010ff */
[----:B------:R-:W-:Y:S01]  /*2420*/  VOTEU.ANY UP1, P0 ;  /* 0x00000000003f7886 */ /* 0x000fe20000020100 */
[----:B------:R-:W-:Y:S01]  /*2430*/  F2FP.BF16.F32.PACK_AB R131, R135, R134 ;  /* 0x000000868783723e */ /* 0x000fe200000010ff */
[----:B------:R-:W-:Y:S01]  /*2440*/  STSM.16.M88.4 [R3], R96 ;  /* 0x0000006003007844 */ /* 0x000fe20000000200 */
[----:B------:R-:W-:Y:S01]  /*2450*/  F2FP.BF16.F32.PACK_AB R33, R35, R34 ;  /* 0x000000222321723e */ /* 0x000fe200000010ff */
[----:B------:R-:W-:Y:S01]  /*2460*/  @UP0 UMOV UR6, UR26 ;  /* 0x0000001a00060c82 */ /* 0x000fe20008000000 */
[----:B------:R-:W-:Y:S01]  /*2470*/  F2FP.BF16.F32.PACK_AB R64, R65, R64 ;  /* 0x000000404140723e */ /* 0x000fe200000010ff */
[----:B------:R-:W-:Y:S01]  /*2480*/  STSM.16.M88.4 [R3+0x4000], R128 ;  /* 0x0040008003007844 */ /* 0x000fe20000000200 */
[----:B------:R-:W-:Y:S01]  /*2490*/  F2FP.BF16.F32.PACK_AB R104, R105, R104 ;  /* 0x000000686968723e */ /* 0x000fe200000010ff */
[----:B------:R-:W-:Y:S01]  /*24a0*/  @UP0 UMOV UR7, UR27 ;  /* 0x0000001b00070c82 */ /* 0x000fe20008000000 */
[----:B------:R-:W-:-:S02]  /*24b0*/  F2FP.BF16.F32.PACK_AB R34, R37, R36 ;  /* 0x000000242522723e */ /* 0x000fc400000010ff */
[----:B------:R-:W-:Y:S02]  /*24c0*/  F2FP.BF16.F32.PACK_AB R35, R39, R38 ;  /* 0x000000262723723e */ /* 0x000fe400000010ff */
[----:B------:R-:W-:Y:S02]  /*24d0*/  F2FP.BF16.F32.PACK_AB R65, R67, R66 ;  /* 0x000000424341723e */ /* 0x000fe400000010ff */
[----:B------:R-:W-:Y:S01]  /*24e0*/  F2FP.BF16.F32.PACK_AB R105, R107, R106 ;  /* 0x0000006a6b69723e */ /* 0x000fe200000010ff */
[----:B------:R-:W-:Y:S01]  /*24f0*/  STSM.16.M88.4 [R3+0x2000], R32 ;  /* 0x0020002003007844 */ /* 0x000fe20000000200 */
[----:B------:R-:W-:Y:S02]  /*2500*/  F2FP.BF16.F32.PACK_AB R136, R137, R136 ;  /* 0x000000888988723e */ /* 0x000fe400000010ff */
[----:B------:R-:W-:Y:S02]  /*2510*/  F2FP.BF16.F32.PACK_AB R66, R69, R68 ;  /* 0x000000444542723e */ /* 0x000fe400000010ff */
[----:B------:R-:W-:-:S02]  /*2520*/  F2FP.BF16.F32.PACK_AB R67, R71, R70 ;  /* 0x000000464743723e */ /* 0x000fc400000010ff */
[----:B------:R-:W-:Y:S02]  /*2530*/  LOP3.LUT R0, R0, 0x60, RZ, 0x3c, !PT ;  /* 0x0000006000007812 */ /* 0x000fe400078e3cff */
[----:B------:R-:W-:Y:S01]  /*2540*/  F2FP.BF16.F32.PACK_AB R106, R109, R108 ;  /* 0x0000006c6d6a723e */ /* 0x000fe200000010ff */
[----:B------:R-:W-:Y:S01]  /*2550*/  STSM.16.M88.4 [R3+0x6000], R64 ;  /* 0x0060004003007844 */ /* 0x000fe20000000200 */
[----:B------:R-:W-:Y:S01]  /*2560*/  F2FP.BF16.F32.PACK_AB R107, R111, R110 ;  /* 0x0000006e6f6b723e */ /* 0x000fe200000010ff */
[----:B------:R-:W-:Y:S01]  /*2570*/  VIADD R0, R0, UR20 ;  /* 0x0000001400007c36 */ /* 0x000fe20008000000 */
[----:B------:R-:W-:Y:S02]  /*2580*/  F2FP.BF16.F32.PACK_AB R137, R139, R138 ;  /* 0x0000008a8b89723e */ /* 0x000fe400000010ff */
[----:B------:R-:W-:Y:S01]  /*2590*/  F2FP.BF16.F32.PACK_AB R40, R41, R40 ;  /* 0x000000282928723e */ /* 0x000fe200000010ff */
[----:B------:R-:W-:Y:S01]  /*25a0*/  STSM.16.M88.4 [R4], R104 ;  /* 0x0000006804007844 */ /* 0x000fe20000000200 */
        /* <DEDUP_REMOVED lines=8> */
[----:B------:R-:W-:Y:S02]  /*2630*/  F2FP.BF16.F32.PACK_AB R73, R75, R74 ;  /* 0x0000004a4b49723e */ /* 0x000fe400000010ff */
[----:B------:R-:W-:Y:S01]  /*2640*/  F2FP.BF16.F32.PACK_AB R113, R115, R114 ;  /* 0x000000727371723e */ /* 0x000fe200000010ff */
[----:B------:R-:W-:Y:S01]  /*2650*/  STSM.16.M88.4 [R4+0x2000], R40 ;  /* 0x0020002804007844 */ /* 0x000fe20000000200 */
[----:B------:R-:W-:Y:S02]  /*2660*/  F2FP.BF16.F32.PACK_AB R144, R145, R144 ;  /* 0x000000909190723e */ /* 0x000fe400000010ff */
[----:B------:R-:W-:Y:S02]  /*2670*/  F2FP.BF16.F32.PACK_AB R74, R77, R76 ;  /* 0x0000004c4d4a723e */ /* 0x000fe400000010ff */
[----:B------:R-:W-:Y:S02]  /*2680*/  F2FP.BF16.F32.PACK_AB R75, R79, R78 ;  /* 0x0000004e4f4b723e */ /* 0x000fe400000010ff */
[----:B------:R-:W-:-:S02]  /*2690*/  F2FP.BF16.F32.PACK_AB R114, R117, R116 ;  /* 0x000000747572723e */ /* 0x000fc400000010ff */
[----:B------:R-:W-:Y:S01]  /*26a0*/  F2FP.BF16.F32.PACK_AB R115, R119, R118 ;  /* 0x000000767773723e */ /* 0x000fe200000010ff */
[----:B------:R-:W-:Y:S01]  /*26b0*/  STSM.16.M88.4 [R4+0x6000], R72 ;  /* 0x0060004804007844 */ /* 0x000fe20000000200 */
[----:B------:R-:W-:Y:S02]  /*26c0*/  F2FP.BF16.F32.PACK_AB R145, R147, R146 ;  /* 0x000000929391723e */ /* 0x000fe400000010ff */
[----:B------:R-:W-:Y:S01]  /*26d0*/  F2FP.BF16.F32.PACK_AB R48, R49, R48 ;  /* 0x000000303130723e */ /* 0x000fe200000010ff */
[----:B------:R-:W-:Y:S01]  /*26e0*/  STSM.16.M88.4 [R0], R112 ;  /* 0x0000007000007844 */ /* 0x000fe20000000200 */
[----:B------:R-:W-:Y:S02]  /*26f0*/  F2FP.BF16.F32.PACK_AB R146, R149, R148 ;  /* 0x000000949592723e */ /* 0x000fe400000010ff */
[----:B------:R-:W-:Y:S02]  /*2700*/  F2FP.BF16.F32.PACK_AB R147, R151, R150 ;  /* 0x000000969793723e */ /* 0x000fe400000010ff */
[----:B------:R-:W-:-:S02]  /*2710*/  F2FP.BF16.F32.PACK_AB R49, R51, R50 ;  /* 0x000000323331723e */ /* 0x000fc400000010ff */
[----:B------:R-:W-:Y:S01]  /*2720*/  F2FP.BF16.F32.PACK_AB R80, R81, R80 ;  /* 0x000000505150723e */ /* 0x000fe200000010ff */
[----:B------:R-:W-:Y:S01]  /*2730*/  STSM.16.M88.4 [R0+0x4000], R144 ;  /* 0x0040009000007844 */ /* 0x000fe20000000200 */
[----:B------:R-:W-:Y:S02]  /*2740*/  F2FP.BF16.F32.PACK_AB R50, R53, R52 ;  /* 0x000000343532723e */ /* 0x000fe400000010ff */
[----:B------:R-:W-:Y:S02]  /*2750*/  F2FP.BF16.F32.PACK_AB R51, R55, R54 ;  /* 0x000000363733723e */ /* 0x000fe400000010ff */
[----:B------:R-:W-:Y:S02]  /*2760*/  F2FP.BF16.F32.PACK_AB R81, R83, R82 ;  /* 0x000000525351723e */ /* 0x000fe400000010ff */
[----:B------:R-:W-:Y:S01]  /*2770*/  F2FP.BF16.F32.PACK_AB R82, R85, R84 ;  /* 0x000000545552723e */ /* 0x000fe200000010ff */
[----:B------:R-:W-:Y:S01]  /*2780*/  STSM.16.M88.4 [R0+0x2000], R48 ;  /* 0x0020003000007844 */ /* 0x000fe20000000200 */
[----:B------:R-:W-:-:S05]  /*2790*/  F2FP.BF16.F32.PACK_AB R83, R87, R86 ;  /* 0x000000565753723e */ /* 0x000fca00000010ff */
[----:B------:R-:W-:Y:S01]  /*27a0*/  STSM.16.M88.4 [R0+0x6000], R80 ;  /* 0x0060005000007844 */ /* 0x000fe20000000200 */
[----:B------:R1:W-:Y:S06]  /*27b0*/  MEMBAR.ALL.CTA ;  /* 0x0000000000007992 */ /* 0x0003ec0000008000 */
[----:B-1----:R-:W1:Y:S02]  /*27c0*/  FENCE.VIEW.ASYNC.S ;  /* 0x00000000000073c6 */ /* 0x002e640000000000 */
[----:B-1----:R-:W-:Y:S06]  /*27d0*/  BAR.SYNC.DEFER_BLOCKING 0x0 ;  /* 0x0000000000007b1d */ /* 0x002fec0000010000 */
[----:B------:R1:W-:Y:S01]  /*27e0*/  @UP1 UTMASTG.2D [UR8], [UR6] ;  /* 0x00000008060013b5 */ /* 0x0003e20008008000 */
[----:B------:R0:W-:Y:S01]  /*27f0*/  UTMACMDFLUSH ;  /* 0x00000000000079b7 */ /* 0x0001e20000000000 */
[----:B------:R-:W-:-:S04]  /*2800*/  DEPBAR.LE SB0, 0x0 ;  /* 0x000080000000791a */ /* 0x000fc80000000000 */
[----:B------:R-:W-:Y:S06]  /*2810*/  BAR.SYNC.DEFER_BLOCKING 0x0 ;  /* 0x0000000000007b1d */ /* 0x000fec0000010000 */
[----:B-1----:R-:W-:Y:S05]  /*2820*/  EXIT ;  /* 0x000000000000794d */ /* 0x002fea0003800000 */
.L_x_48:
[----:B------:R-:W1:Y:S02]  /*2830*/  SYNCS.PHASECHK.TRANS64.TRYWAIT P0, [UR31+0x10000], R2 ;  /* 0x01000002ff0075a7 */ /* 0x000e64000800015f */
[----:B-1----:R-:W-:Y:S05]  /*2840*/  @!P0 BRA `(.L_x_48) ;  /* 0xfffffffc00f88947 */ /* 0x002fea000383ffff */
[----:B------:R-:W-:Y:S05]  /*2850*/  BRA `(.L_x_50) ;  /* 0xfffffff4008c7947 */ /* 0x000fea000383ffff */
.L_x_51:
[----:B------:R-:W-:-:S00]  /*2860*/  BRA `(.L_x_51) ;  /* 0xfffffffc00fc7947 */ /* 0x000fc0000383ffff */
[----:B------:R-:W-:-:S00]  /*2870*/  NOP ;  /* 0x0000000000007918 */ /* 0x000fc00000000000 */
        /* <DEDUP_REMOVED lines=8> */
.L_x_52:


//--------------------- .nv.shared.gluon_wgmma    --------------------------
	.section	.nv.shared.gluon_wgmma,"aw",@nobits
	.sectionflags	@""
	.align	16
	.zero		1024


//--------------------- .nv.shared.reserved.0     --------------------------
	.section	.nv.shared.reserved.0,"aw",@nobits
	.weak		__nv_reservedSMEM_offset_0_alias
	.size		__nv_reservedSMEM_offset_0_alias, 0, 0
	.other		__nv_reservedSMEM_offset_0_alias,@"STO_CUDA_RESERVED_SHARED STV_DEFAULT"
__nv_reservedSMEM_offset_0_alias:
	.zero		0


//--------------------- .nv.constant0.gluon_wgmma --------------------------
	.section	.nv.constant0.gluon_wgmma,"a",@progbits
	.sectionflags	@""
	.align	4
.nv.constant0.gluon_wgmma:
	.zero		608


//--------------------- SYMBOLS --------------------------

	.type		.nv.reservedSmem.offset0,@object
	.size		.nv.reservedSmem.offset0,0x4
